//
// Generated by NVIDIA NVVM Compiler
//
// Compiler Build ID: CL-36424714
// Cuda compilation tools, release 13.0, V13.0.88
// Based on NVVM 20.0.0
//

.version 9.0
.target sm_100
.address_size 64

	// .globl	_Z17reduce0_SMVERSIONPiS_j
.shared .align 4 .b8 sdata[512];

.visible .entry _Z17reduce0_SMVERSIONPiS_j(
	.param .u64 .ptr .align 1 _Z17reduce0_SMVERSIONPiS_j_param_0,
	.param .u64 .ptr .align 1 _Z17reduce0_SMVERSIONPiS_j_param_1,
	.param .u32 _Z17reduce0_SMVERSIONPiS_j_param_2
)
{
	.reg .pred 	%p<6>;
	.reg .b32 	%r<25>;
	.reg .b64 	%rd<9>;

	ld.param.u64 	%rd1, [_Z17reduce0_SMVERSIONPiS_j_param_0];
	ld.param.u64 	%rd2, [_Z17reduce0_SMVERSIONPiS_j_param_1];
	ld.param.u32 	%r11, [_Z17reduce0_SMVERSIONPiS_j_param_2];
	mov.u32 	%r1, %tid.x;
	mov.u32 	%r2, %ctaid.x;
	mov.u32 	%r3, %ntid.x;
	mad.lo.s32 	%r4, %r2, %r3, %r1;
	setp.ge.u32 	%p1, %r4, %r11;
	mov.b32 	%r23, 0;
	@%p1 bra 	$L__BB0_2;
	cvta.to.global.u64 	%rd3, %rd1;
	mul.wide.u32 	%rd4, %r4, 4;
	add.s64 	%rd5, %rd3, %rd4;
	ld.global.u32 	%r23, [%rd5];
$L__BB0_2:
	shl.b32 	%r12, %r1, 2;
	mov.u32 	%r13, sdata;
	add.s32 	%r7, %r13, %r12;
	st.shared.u32 	[%r7], %r23;
	bar.sync 	0;
	setp.lt.u32 	%p2, %r3, 2;
	@%p2 bra 	$L__BB0_7;
	mov.b32 	%r24, 1;
$L__BB0_4:
	shl.b32 	%r9, %r24, 1;
	add.s32 	%r15, %r9, -1;
	and.b32  	%r16, %r15, %r1;
	setp.ne.s32 	%p3, %r16, 0;
	@%p3 bra 	$L__BB0_6;
	shl.b32 	%r17, %r24, 2;
	add.s32 	%r18, %r7, %r17;
	ld.shared.u32 	%r19, [%r18];
	ld.shared.u32 	%r20, [%r7];
	add.s32 	%r21, %r20, %r19;
	st.shared.u32 	[%r7], %r21;
$L__BB0_6:
	bar.sync 	0;
	setp.lt.u32 	%p4, %r9, %r3;
	mov.u32 	%r24, %r9;
	@%p4 bra 	$L__BB0_4;
$L__BB0_7:
	setp.ne.s32 	%p5, %r1, 0;
	@%p5 bra 	$L__BB0_9;
	ld.shared.u32 	%r22, [sdata];
	cvta.to.global.u64 	%rd6, %rd2;
	mul.wide.u32 	%rd7, %r2, 4;
	add.s64 	%rd8, %rd6, %rd7;
	st.global.u32 	[%rd8], %r22;
$L__BB0_9:
	ret;

}
	// .globl	_Z17reduce1_SMVERSIONPiS_j
.visible .entry _Z17reduce1_SMVERSIONPiS_j(
	.param .u64 .ptr .align 1 _Z17reduce1_SMVERSIONPiS_j_param_0,
	.param .u64 .ptr .align 1 _Z17reduce1_SMVERSIONPiS_j_param_1,
	.param .u32 _Z17reduce1_SMVERSIONPiS_j_param_2
)
{
	.reg .pred 	%p<6>;
	.reg .b32 	%r<28>;
	.reg .b64 	%rd<9>;

	ld.param.u64 	%rd1, [_Z17reduce1_SMVERSIONPiS_j_param_0];
	ld.param.u64 	%rd2, [_Z17reduce1_SMVERSIONPiS_j_param_1];
	ld.param.u32 	%r11, [_Z17reduce1_SMVERSIONPiS_j_param_2];
	mov.u32 	%r1, %tid.x;
	mov.u32 	%r2, %ctaid.x;
	mov.u32 	%r3, %ntid.x;
	mad.lo.s32 	%r4, %r2, %r3, %r1;
	setp.ge.u32 	%p1, %r4, %r11;
	mov.b32 	%r26, 0;
	@%p1 bra 	$L__BB1_2;
	cvta.to.global.u64 	%rd3, %rd1;
	mul.wide.u32 	%rd4, %r4, 4;
	add.s64 	%rd5, %rd3, %rd4;
	ld.global.u32 	%r26, [%rd5];
$L__BB1_2:
	shl.b32 	%r12, %r1, 2;
	mov.u32 	%r13, sdata;
	add.s32 	%r14, %r13, %r12;
	st.shared.u32 	[%r14], %r26;
	bar.sync 	0;
	setp.lt.u32 	%p2, %r3, 2;
	@%p2 bra 	$L__BB1_7;
	mov.b32 	%r27, 1;
$L__BB1_4:
	shl.b32 	%r8, %r27, 1;
	mul.lo.s32 	%r9, %r8, %r1;
	setp.ge.u32 	%p3, %r9, %r3;
	@%p3 bra 	$L__BB1_6;
	add.s32 	%r16, %r9, %r27;
	shl.b32 	%r17, %r16, 2;
	add.s32 	%r19, %r13, %r17;
	ld.shared.u32 	%r20, [%r19];
	shl.b32 	%r21, %r9, 2;
	add.s32 	%r22, %r13, %r21;
	ld.shared.u32 	%r23, [%r22];
	add.s32 	%r24, %r23, %r20;
	st.shared.u32 	[%r22], %r24;
$L__BB1_6:
	bar.sync 	0;
	setp.lt.u32 	%p4, %r8, %r3;
	mov.u32 	%r27, %r8;
	@%p4 bra 	$L__BB1_4;
$L__BB1_7:
	setp.ne.s32 	%p5, %r1, 0;
	@%p5 bra 	$L__BB1_9;
	ld.shared.u32 	%r25, [sdata];
	cvta.to.global.u64 	%rd6, %rd2;
	mul.wide.u32 	%rd7, %r2, 4;
	add.s64 	%rd8, %rd6, %rd7;
	st.global.u32 	[%rd8], %r25;
$L__BB1_9:
	ret;

}
	// .globl	_Z17reduce2_SMVERSIONPiS_j
.visible .entry _Z17reduce2_SMVERSIONPiS_j(
	.param .u64 .ptr .align 1 _Z17reduce2_SMVERSIONPiS_j_param_0,
	.param .u64 .ptr .align 1 _Z17reduce2_SMVERSIONPiS_j_param_1,
	.param .u32 _Z17reduce2_SMVERSIONPiS_j_param_2
)
{
	.reg .pred 	%p<6>;
	.reg .b32 	%r<22>;
	.reg .b64 	%rd<9>;

	ld.param.u64 	%rd1, [_Z17reduce2_SMVERSIONPiS_j_param_0];
	ld.param.u64 	%rd2, [_Z17reduce2_SMVERSIONPiS_j_param_1];
	ld.param.u32 	%r11, [_Z17reduce2_SMVERSIONPiS_j_param_2];
	mov.u32 	%r1, %tid.x;
	mov.u32 	%r2, %ctaid.x;
	mov.u32 	%r21, %ntid.x;
	mad.lo.s32 	%r4, %r2, %r21, %r1;
	setp.ge.u32 	%p1, %r4, %r11;
	mov.b32 	%r20, 0;
	@%p1 bra 	$L__BB2_2;
	cvta.to.global.u64 	%rd3, %rd1;
	mul.wide.u32 	%rd4, %r4, 4;
	add.s64 	%rd5, %rd3, %rd4;
	ld.global.u32 	%r20, [%rd5];
$L__BB2_2:
	shl.b32 	%r12, %r1, 2;
	mov.u32 	%r13, sdata;
	add.s32 	%r7, %r13, %r12;
	st.shared.u32 	[%r7], %r20;
	bar.sync 	0;
	setp.lt.u32 	%p2, %r21, 2;
	@%p2 bra 	$L__BB2_6;
$L__BB2_3:
	shr.u32 	%r9, %r21, 1;
	setp.ge.u32 	%p3, %r1, %r9;
	@%p3 bra 	$L__BB2_5;
	shl.b32 	%r14, %r9, 2;
	add.s32 	%r15, %r7, %r14;
	ld.shared.u32 	%r16, [%r15];
	ld.shared.u32 	%r17, [%r7];
	add.s32 	%r18, %r17, %r16;
	st.shared.u32 	[%r7], %r18;
$L__BB2_5:
	bar.sync 	0;
	setp.gt.u32 	%p4, %r21, 3;
	mov.u32 	%r21, %r9;
	@%p4 bra 	$L__BB2_3;
$L__BB2_6:
	setp.ne.s32 	%p5, %r1, 0;
	@%p5 bra 	$L__BB2_8;
	ld.shared.u32 	%r19, [sdata];
	cvta.to.global.u64 	%rd6, %rd2;
	mul.wide.u32 	%rd7, %r2, 4;
	add.s64 	%rd8, %rd6, %rd7;
	st.global.u32 	[%rd8], %r19;
$L__BB2_8:
	ret;

}
	// .globl	_Z17reduce3_SMVERSIONPiS_j
.visible .entry _Z17reduce3_SMVERSIONPiS_j(
	.param .u64 .ptr .align 1 _Z17reduce3_SMVERSIONPiS_j_param_0,
	.param .u64 .ptr .align 1 _Z17reduce3_SMVERSIONPiS_j_param_1,
	.param .u32 _Z17reduce3_SMVERSIONPiS_j_param_2
)
{
	.reg .pred 	%p<7>;
	.reg .b32 	%r<27>;
	.reg .b64 	%rd<11>;

	ld.param.u64 	%rd3, [_Z17reduce3_SMVERSIONPiS_j_param_0];
	ld.param.u64 	%rd2, [_Z17reduce3_SMVERSIONPiS_j_param_1];
	ld.param.u32 	%r11, [_Z17reduce3_SMVERSIONPiS_j_param_2];
	cvta.to.global.u64 	%rd1, %rd3;
	mov.u32 	%r1, %tid.x;
	mov.u32 	%r2, %ctaid.x;
	mov.u32 	%r26, %ntid.x;
	mul.lo.s32 	%r13, %r26, %r2;
	shl.b32 	%r14, %r13, 1;
	add.s32 	%r4, %r14, %r1;
	setp.ge.u32 	%p1, %r4, %r11;
	mov.b32 	%r25, 0;
	@%p1 bra 	$L__BB3_2;
	mul.wide.u32 	%rd4, %r4, 4;
	add.s64 	%rd5, %rd1, %rd4;
	ld.global.u32 	%r25, [%rd5];
$L__BB3_2:
	shl.b32 	%r15, %r1, 2;
	mov.u32 	%r16, sdata;
	add.s32 	%r7, %r16, %r15;
	st.shared.u32 	[%r7], %r25;
	add.s32 	%r8, %r4, %r26;
	setp.ge.u32 	%p2, %r8, %r11;
	@%p2 bra 	$L__BB3_4;
	mul.wide.u32 	%rd6, %r8, 4;
	add.s64 	%rd7, %rd1, %rd6;
	ld.global.u32 	%r17, [%rd7];
	add.s32 	%r18, %r25, %r17;
	st.shared.u32 	[%r7], %r18;
$L__BB3_4:
	bar.sync 	0;
	setp.lt.u32 	%p3, %r26, 2;
	@%p3 bra 	$L__BB3_8;
$L__BB3_5:
	shr.u32 	%r10, %r26, 1;
	setp.ge.u32 	%p4, %r1, %r10;
	@%p4 bra 	$L__BB3_7;
	shl.b32 	%r19, %r10, 2;
	add.s32 	%r20, %r7, %r19;
	ld.shared.u32 	%r21, [%r20];
	ld.shared.u32 	%r22, [%r7];
	add.s32 	%r23, %r22, %r21;
	st.shared.u32 	[%r7], %r23;
$L__BB3_7:
	bar.sync 	0;
	setp.gt.u32 	%p5, %r26, 3;
	mov.u32 	%r26, %r10;
	@%p5 bra 	$L__BB3_5;
$L__BB3_8:
	setp.ne.s32 	%p6, %r1, 0;
	@%p6 bra 	$L__BB3_10;
	ld.shared.u32 	%r24, [sdata];
	cvta.to.global.u64 	%rd8, %rd2;
	mul.wide.u32 	%rd9, %r2, 4;
	add.s64 	%rd10, %rd8, %rd9;
	st.global.u32 	[%rd10], %r24;
$L__BB3_10:
	ret;

}
	// .globl	_Z17reduce4_SMVERSIONPiS_jj
.visible .entry _Z17reduce4_SMVERSIONPiS_jj(
	.param .u64 .ptr .align 1 _Z17reduce4_SMVERSIONPiS_jj_param_0,
	.param .u64 .ptr .align 1 _Z17reduce4_SMVERSIONPiS_jj_param_1,
	.param .u32 _Z17reduce4_SMVERSIONPiS_jj_param_2,
	.param .u32 _Z17reduce4_SMVERSIONPiS_jj_param_3
)
{
	.reg .pred 	%p<14>;
	.reg .b32 	%r<56>;
	.reg .b64 	%rd<11>;

	ld.param.u64 	%rd3, [_Z17reduce4_SMVERSIONPiS_jj_param_0];
	ld.param.u64 	%rd2, [_Z17reduce4_SMVERSIONPiS_jj_param_1];
	ld.param.u32 	%r26, [_Z17reduce4_SMVERSIONPiS_jj_param_2];
	ld.param.u32 	%r27, [_Z17reduce4_SMVERSIONPiS_jj_param_3];
	cvta.to.global.u64 	%rd1, %rd3;
	mov.u32 	%r1, %tid.x;
	mov.u32 	%r2, %ctaid.x;
	mov.u32 	%r50, %ntid.x;
	mul.lo.s32 	%r29, %r50, %r2;
	shl.b32 	%r30, %r29, 1;
	add.s32 	%r4, %r30, %r1;
	setp.ge.u32 	%p1, %r4, %r26;
	mov.b32 	%r49, 0;
	@%p1 bra 	$L__BB4_2;
	mul.wide.u32 	%rd4, %r4, 4;
	add.s64 	%rd5, %rd1, %rd4;
	ld.global.u32 	%r49, [%rd5];
$L__BB4_2:
	shl.b32 	%r31, %r1, 2;
	mov.u32 	%r32, sdata;
	add.s32 	%r7, %r32, %r31;
	st.shared.u32 	[%r7], %r49;
	add.s32 	%r8, %r27, %r4;
	setp.ge.u32 	%p2, %r8, %r26;
	@%p2 bra 	$L__BB4_4;
	mul.wide.u32 	%rd6, %r8, 4;
	add.s64 	%rd7, %rd1, %rd6;
	ld.global.u32 	%r33, [%rd7];
	add.s32 	%r34, %r49, %r33;
	st.shared.u32 	[%r7], %r34;
$L__BB4_4:
	bar.sync 	0;
	setp.lt.u32 	%p3, %r50, 66;
	@%p3 bra 	$L__BB4_8;
$L__BB4_5:
	shr.u32 	%r10, %r50, 1;
	setp.ge.u32 	%p4, %r1, %r10;
	@%p4 bra 	$L__BB4_7;
	shl.b32 	%r35, %r10, 2;
	add.s32 	%r36, %r7, %r35;
	ld.shared.u32 	%r37, [%r36];
	ld.shared.u32 	%r38, [%r7];
	add.s32 	%r39, %r38, %r37;
	st.shared.u32 	[%r7], %r39;
$L__BB4_7:
	bar.sync 	0;
	setp.gt.u32 	%p5, %r50, 131;
	mov.u32 	%r50, %r10;
	@%p5 bra 	$L__BB4_5;
$L__BB4_8:
	setp.gt.u32 	%p6, %r1, 31;
	@%p6 bra 	$L__BB4_28;
	setp.lt.u32 	%p7, %r27, 64;
	@%p7 bra 	$L__BB4_11;
	ld.shared.u32 	%r40, [%r7+128];
	ld.shared.u32 	%r41, [%r7];
	add.s32 	%r51, %r41, %r40;
	st.shared.u32 	[%r7], %r51;
	bra.uni 	$L__BB4_13;
$L__BB4_11:
	setp.lt.u32 	%p8, %r27, 32;
	@%p8 bra 	$L__BB4_14;
	ld.shared.u32 	%r51, [%r7];
$L__BB4_13:
	ld.shared.u32 	%r42, [%r7+64];
	add.s32 	%r52, %r51, %r42;
	bra.uni 	$L__BB4_16;
$L__BB4_14:
	setp.lt.u32 	%p9, %r27, 16;
	@%p9 bra 	$L__BB4_17;
	ld.shared.u32 	%r52, [%r7];
$L__BB4_16:
	ld.shared.u32 	%r43, [%r7+32];
	add.s32 	%r53, %r52, %r43;
	bra.uni 	$L__BB4_19;
$L__BB4_17:
	setp.lt.u32 	%p10, %r27, 8;
	@%p10 bra 	$L__BB4_20;
	ld.shared.u32 	%r53, [%r7];
$L__BB4_19:
	ld.shared.u32 	%r44, [%r7+16];
	add.s32 	%r54, %r53, %r44;
	bra.uni 	$L__BB4_22;
$L__BB4_20:
	setp.lt.u32 	%p11, %r27, 4;
	@%p11 bra 	$L__BB4_23;
	ld.shared.u32 	%r54, [%r7];
$L__BB4_22:
	ld.shared.u32 	%r45, [%r7+8];
	add.s32 	%r55, %r54, %r45;
	bra.uni 	$L__BB4_25;
$L__BB4_23:
	setp.lt.u32 	%p12, %r27, 2;
	@%p12 bra 	$L__BB4_26;
	ld.shared.u32 	%r55, [%r7];
$L__BB4_25:
	ld.shared.u32 	%r46, [%r7+4];
	add.s32 	%r47, %r55, %r46;
	st.shared.u32 	[%r7], %r47;
$L__BB4_26:
	setp.ne.s32 	%p13, %r1, 0;
	@%p13 bra 	$L__BB4_28;
	ld.shared.u32 	%r48, [sdata];
	cvta.to.global.u64 	%rd8, %rd2;
	mul.wide.u32 	%rd9, %r2, 4;
	add.s64 	%rd10, %rd8, %rd9;
	st.global.u32 	[%rd10], %r48;
$L__BB4_28:
	ret;

}
	// .globl	_Z17reduce5_SMVERSIONPiS_jj
.visible .entry _Z17reduce5_SMVERSIONPiS_jj(
	.param .u64 .ptr .align 1 _Z17reduce5_SMVERSIONPiS_jj_param_0,
	.param .u64 .ptr .align 1 _Z17reduce5_SMVERSIONPiS_jj_param_1,
	.param .u32 _Z17reduce5_SMVERSIONPiS_jj_param_2,
	.param .u32 _Z17reduce5_SMVERSIONPiS_jj_param_3
)
{
	.reg .pred 	%p<17>;
	.reg .b32 	%r<56>;
	.reg .b64 	%rd<11>;

	ld.param.u64 	%rd3, [_Z17reduce5_SMVERSIONPiS_jj_param_0];
	ld.param.u64 	%rd2, [_Z17reduce5_SMVERSIONPiS_jj_param_1];
	ld.param.u32 	%r23, [_Z17reduce5_SMVERSIONPiS_jj_param_2];
	ld.param.u32 	%r24, [_Z17reduce5_SMVERSIONPiS_jj_param_3];
	cvta.to.global.u64 	%rd1, %rd3;
	mov.u32 	%r1, %tid.x;
	mov.u32 	%r2, %ctaid.x;
	mul.lo.s32 	%r26, %r2, %r24;
	shl.b32 	%r27, %r26, 1;
	add.s32 	%r3, %r27, %r1;
	setp.ge.u32 	%p1, %r3, %r23;
	mov.b32 	%r50, 0;
	@%p1 bra 	$L__BB5_2;
	mul.wide.u32 	%rd4, %r3, 4;
	add.s64 	%rd5, %rd1, %rd4;
	ld.global.u32 	%r50, [%rd5];
$L__BB5_2:
	shl.b32 	%r28, %r1, 2;
	mov.u32 	%r29, sdata;
	add.s32 	%r6, %r29, %r28;
	st.shared.u32 	[%r6], %r50;
	add.s32 	%r7, %r3, %r24;
	setp.ge.u32 	%p2, %r7, %r23;
	@%p2 bra 	$L__BB5_4;
	mul.wide.u32 	%rd6, %r7, 4;
	add.s64 	%rd7, %rd1, %rd6;
	ld.global.u32 	%r30, [%rd7];
	add.s32 	%r31, %r50, %r30;
	st.shared.u32 	[%r6], %r31;
$L__BB5_4:
	bar.sync 	0;
	setp.lt.u32 	%p3, %r24, 512;
	@%p3 bra 	$L__BB5_8;
	setp.gt.u32 	%p6, %r1, 255;
	@%p6 bra 	$L__BB5_7;
	ld.shared.u32 	%r32, [%r6+1024];
	ld.shared.u32 	%r33, [%r6];
	add.s32 	%r34, %r33, %r32;
	st.shared.u32 	[%r6], %r34;
$L__BB5_7:
	bar.sync 	0;
	bra.uni 	$L__BB5_9;
$L__BB5_8:
	setp.lt.u32 	%p4, %r24, 256;
	@%p4 bra 	$L__BB5_12;
$L__BB5_9:
	setp.gt.u32 	%p7, %r1, 127;
	@%p7 bra 	$L__BB5_11;
	ld.shared.u32 	%r35, [%r6+512];
	ld.shared.u32 	%r36, [%r6];
	add.s32 	%r37, %r36, %r35;
	st.shared.u32 	[%r6], %r37;
$L__BB5_11:
	bar.sync 	0;
	bra.uni 	$L__BB5_13;
$L__BB5_12:
	setp.lt.u32 	%p5, %r24, 128;
	@%p5 bra 	$L__BB5_16;
$L__BB5_13:
	setp.gt.u32 	%p8, %r1, 63;
	@%p8 bra 	$L__BB5_15;
	ld.shared.u32 	%r38, [%r6+256];
	ld.shared.u32 	%r39, [%r6];
	add.s32 	%r40, %r39, %r38;
	st.shared.u32 	[%r6], %r40;
$L__BB5_15:
	bar.sync 	0;
$L__BB5_16:
	setp.gt.u32 	%p9, %r1, 31;
	@%p9 bra 	$L__BB5_36;
	setp.lt.u32 	%p10, %r24, 64;
	@%p10 bra 	$L__BB5_19;
	ld.shared.u32 	%r41, [%r6+128];
	ld.shared.u32 	%r42, [%r6];
	add.s32 	%r51, %r42, %r41;
	bra.uni 	$L__BB5_21;
$L__BB5_19:
	setp.lt.u32 	%p11, %r24, 32;
	@%p11 bra 	$L__BB5_22;
	ld.shared.u32 	%r51, [%r6];
$L__BB5_21:
	ld.shared.u32 	%r43, [%r6+64];
	add.s32 	%r52, %r51, %r43;
	st.shared.u32 	[%r6], %r52;
	bra.uni 	$L__BB5_24;
$L__BB5_22:
	setp.lt.u32 	%p12, %r24, 16;
	@%p12 bra 	$L__BB5_25;
	ld.shared.u32 	%r52, [%r6];
$L__BB5_24:
	ld.shared.u32 	%r44, [%r6+32];
	add.s32 	%r53, %r52, %r44;
	bra.uni 	$L__BB5_27;
$L__BB5_25:
	setp.lt.u32 	%p13, %r24, 8;
	@%p13 bra 	$L__BB5_28;
	ld.shared.u32 	%r53, [%r6];
$L__BB5_27:
	ld.shared.u32 	%r45, [%r6+16];
	add.s32 	%r54, %r53, %r45;
	bra.uni 	$L__BB5_30;
$L__BB5_28:
	setp.lt.u32 	%p14, %r24, 4;
	@%p14 bra 	$L__BB5_31;
	ld.shared.u32 	%r54, [%r6];
$L__BB5_30:
	ld.shared.u32 	%r46, [%r6+8];
	add.s32 	%r55, %r54, %r46;
	bra.uni 	$L__BB5_33;
$L__BB5_31:
	setp.lt.u32 	%p15, %r24, 2;
	@%p15 bra 	$L__BB5_34;
	ld.shared.u32 	%r55, [%r6];
$L__BB5_33:
	ld.shared.u32 	%r47, [%r6+4];
	add.s32 	%r48, %r55, %r47;
	st.shared.u32 	[%r6], %r48;
$L__BB5_34:
	setp.ne.s32 	%p16, %r1, 0;
	@%p16 bra 	$L__BB5_36;
	ld.shared.u32 	%r49, [sdata];
	cvta.to.global.u64 	%rd8, %rd2;
	mul.wide.u32 	%rd9, %r2, 4;
	add.s64 	%rd10, %rd8, %rd9;
	st.global.u32 	[%rd10], %r49;
$L__BB5_36:
	ret;

}
	// .globl	_Z17reduce6_SMVERSIONPiS_jjb
.visible .entry _Z17reduce6_SMVERSIONPiS_jjb(
	.param .u64 .ptr .align 1 _Z17reduce6_SMVERSIONPiS_jjb_param_0,
	.param .u64 .ptr .align 1 _Z17reduce6_SMVERSIONPiS_jjb_param_1,
	.param .u32 _Z17reduce6_SMVERSIONPiS_jjb_param_2,
	.param .u32 _Z17reduce6_SMVERSIONPiS_jjb_param_3,
	.param .u8 _Z17reduce6_SMVERSIONPiS_jjb_param_4
)
{
	.reg .pred 	%p<20>;
	.reg .b16 	%rs<2>;
	.reg .b32 	%r<64>;
	.reg .b64 	%rd<11>;

	ld.param.u64 	%rd3, [_Z17reduce6_SMVERSIONPiS_jjb_param_0];
	ld.param.u64 	%rd2, [_Z17reduce6_SMVERSIONPiS_jjb_param_1];
	ld.param.u32 	%r29, [_Z17reduce6_SMVERSIONPiS_jjb_param_2];
	ld.param.u32 	%r30, [_Z17reduce6_SMVERSIONPiS_jjb_param_3];
	ld.param.s8 	%rs1, [_Z17reduce6_SMVERSIONPiS_jjb_param_4];
	cvta.to.global.u64 	%rd1, %rd3;
	mov.u32 	%r1, %tid.x;
	mov.u32 	%r2, %ctaid.x;
	shl.b32 	%r3, %r30, 1;
	mad.lo.s32 	%r57, %r3, %r2, %r1;
	shl.b32 	%r31, %r1, 2;
	mov.u32 	%r32, sdata;
	add.s32 	%r5, %r32, %r31;
	mov.b32 	%r33, 0;
	st.shared.u32 	[%r5], %r33;
	setp.ge.u32 	%p1, %r57, %r29;
	@%p1 bra 	$L__BB6_6;
	mov.u32 	%r35, %nctaid.x;
	mul.lo.s32 	%r6, %r3, %r35;
	mov.b32 	%r56, 0;
$L__BB6_2:
	setp.eq.s16 	%p2, %rs1, 0;
	mul.wide.u32 	%rd4, %r57, 4;
	add.s64 	%rd5, %rd1, %rd4;
	ld.global.u32 	%r36, [%rd5];
	add.s32 	%r56, %r56, %r36;
	add.s32 	%r10, %r57, %r30;
	setp.ge.u32 	%p3, %r10, %r29;
	and.pred  	%p4, %p2, %p3;
	@%p4 bra 	$L__BB6_4;
	mul.wide.u32 	%rd6, %r10, 4;
	add.s64 	%rd7, %rd1, %rd6;
	ld.global.u32 	%r37, [%rd7];
	add.s32 	%r56, %r56, %r37;
$L__BB6_4:
	add.s32 	%r57, %r57, %r6;
	setp.lt.u32 	%p5, %r57, %r29;
	@%p5 bra 	$L__BB6_2;
	st.shared.u32 	[%r5], %r56;
$L__BB6_6:
	bar.sync 	0;
	setp.lt.u32 	%p6, %r30, 512;
	@%p6 bra 	$L__BB6_10;
	setp.gt.u32 	%p9, %r1, 255;
	@%p9 bra 	$L__BB6_9;
	ld.shared.u32 	%r38, [%r5+1024];
	ld.shared.u32 	%r39, [%r5];
	add.s32 	%r40, %r39, %r38;
	st.shared.u32 	[%r5], %r40;
$L__BB6_9:
	bar.sync 	0;
	bra.uni 	$L__BB6_11;
$L__BB6_10:
	setp.lt.u32 	%p7, %r30, 256;
	@%p7 bra 	$L__BB6_14;
$L__BB6_11:
	setp.gt.u32 	%p10, %r1, 127;
	@%p10 bra 	$L__BB6_13;
	ld.shared.u32 	%r41, [%r5+512];
	ld.shared.u32 	%r42, [%r5];
	add.s32 	%r43, %r42, %r41;
	st.shared.u32 	[%r5], %r43;
$L__BB6_13:
	bar.sync 	0;
	bra.uni 	$L__BB6_15;
$L__BB6_14:
	setp.lt.u32 	%p8, %r30, 128;
	@%p8 bra 	$L__BB6_18;
$L__BB6_15:
	setp.gt.u32 	%p11, %r1, 63;
	@%p11 bra 	$L__BB6_17;
	ld.shared.u32 	%r44, [%r5+256];
	ld.shared.u32 	%r45, [%r5];
	add.s32 	%r46, %r45, %r44;
	st.shared.u32 	[%r5], %r46;
$L__BB6_17:
	bar.sync 	0;
$L__BB6_18:
	setp.gt.u32 	%p12, %r1, 31;
	@%p12 bra 	$L__BB6_38;
	setp.lt.u32 	%p13, %r30, 64;
	@%p13 bra 	$L__BB6_21;
	ld.shared.u32 	%r47, [%r5+128];
	ld.shared.u32 	%r48, [%r5];
	add.s32 	%r59, %r48, %r47;
	bra.uni 	$L__BB6_23;
$L__BB6_21:
	setp.lt.u32 	%p14, %r30, 32;
	@%p14 bra 	$L__BB6_24;
	ld.shared.u32 	%r59, [%r5];
$L__BB6_23:
	ld.shared.u32 	%r49, [%r5+64];
	add.s32 	%r60, %r59, %r49;
	st.shared.u32 	[%r5], %r60;
	bra.uni 	$L__BB6_26;
$L__BB6_24:
	setp.lt.u32 	%p15, %r30, 16;
	@%p15 bra 	$L__BB6_27;
	ld.shared.u32 	%r60, [%r5];
$L__BB6_26:
	ld.shared.u32 	%r50, [%r5+32];
	add.s32 	%r61, %r60, %r50;
	bra.uni 	$L__BB6_29;
$L__BB6_27:
	setp.lt.u32 	%p16, %r30, 8;
	@%p16 bra 	$L__BB6_30;
	ld.shared.u32 	%r61, [%r5];
$L__BB6_29:
	ld.shared.u32 	%r51, [%r5+16];
	add.s32 	%r62, %r61, %r51;
	bra.uni 	$L__BB6_32;
$L__BB6_30:
	setp.lt.u32 	%p17, %r30, 4;
	@%p17 bra 	$L__BB6_33;
	ld.shared.u32 	%r62, [%r5];
$L__BB6_32:
	ld.shared.u32 	%r52, [%r5+8];
	add.s32 	%r63, %r62, %r52;
	bra.uni 	$L__BB6_35;
$L__BB6_33:
	setp.lt.u32 	%p18, %r30, 2;
	@%p18 bra 	$L__BB6_36;
	ld.shared.u32 	%r63, [%r5];
$L__BB6_35:
	ld.shared.u32 	%r53, [%r5+4];
	add.s32 	%r54, %r63, %r53;
	st.shared.u32 	[%r5], %r54;
$L__BB6_36:
	setp.ne.s32 	%p19, %r1, 0;
	@%p19 bra 	$L__BB6_38;
	ld.shared.u32 	%r55, [sdata];
	cvta.to.global.u64 	%rd8, %rd2;
	mul.wide.u32 	%rd9, %r2, 4;
	add.s64 	%rd10, %rd8, %rd9;
	st.global.u32 	[%rd10], %r55;
$L__BB6_38:
	ret;

}


// ===== COMPILED SASS (sm_100) =====

	.target	sm_100

	.elftype	@"ET_EXEC"


//--------------------- .note.nv.tkinfo           --------------------------
	.section	.note.nv.tkinfo,"",@"SHT_NOTE"
	.sectionflags	@"SHF_NOTE_NV_TKINFO"
	.tkinfo
        /*0018*/ 	.word	0x00000002
        /*0030*/ 	.string	""
        /*0030*/ 	.string	"ptxas"
        /*0030*/ 	.string	"Cuda compilation tools, release 13.0, V13.0.88"
        /*0030*/ 	.string	"Build cuda_13.0.r13.0/compiler.36424714_0"
        /*0030*/ 	.string	"-arch sm_100 -m 64 "



//--------------------- .note.nv.cuinfo           --------------------------
	.section	.note.nv.cuinfo,"",@"SHT_NOTE"
	.sectionflags	@"SHF_NOTE_NV_CUINFO"
        /*0018*/ 	.short	0x0002
        /*001a*/ 	.short	0x0064
        /*001c*/ 	.short	0x0082
	.zero		2


//--------------------- .nv.info                  --------------------------
	.section	.nv.info,"",@"SHT_CUDA_INFO"
	.align	4


	//----- nvinfo : EIATTR_REGCOUNT
	.align		4
        /*0000*/ 	.byte	0x04, 0x2f
        /*0002*/ 	.short	(.L_1 - .L_0)
	.align		4
.L_0:
        /*0004*/ 	.word	index@(_Z17reduce0_SMVERSIONPiS_j)
        /*0008*/ 	.word	0x0000000b


	//----- nvinfo : EIATTR_FRAME_SIZE
	.align		4
.L_1:
        /*000c*/ 	.byte	0x04, 0x11
        /*000e*/ 	.short	(.L_3 - .L_2)
	.align		4
.L_2:
        /*0010*/ 	.word	index@(_Z17reduce0_SMVERSIONPiS_j)
        /*0014*/ 	.word	0x00000000


	//----- nvinfo : EIATTR_REGCOUNT
	.align		4
.L_3:
        /*0018*/ 	.byte	0x04, 0x2f
        /*001a*/ 	.short	(.L_5 - .L_4)
	.align		4
.L_4:
        /*001c*/ 	.word	index@(_Z17reduce1_SMVERSIONPiS_j)
        /*0020*/ 	.word	0x0000000a


	//----- nvinfo : EIATTR_FRAME_SIZE
	.align		4
.L_5:
        /*0024*/ 	.byte	0x04, 0x11
        /*0026*/ 	.short	(.L_7 - .L_6)
	.align		4
.L_6:
        /*0028*/ 	.word	index@(_Z17reduce1_SMVERSIONPiS_j)
        /*002c*/ 	.word	0x00000000


	//----- nvinfo : EIATTR_REGCOUNT
	.align		4
.L_7:
        /*0030*/ 	.byte	0x04, 0x2f
        /*0032*/ 	.short	(.L_9 - .L_8)
	.align		4
.L_8:
        /*0034*/ 	.word	index@(_Z17reduce2_SMVERSIONPiS_j)
        /*0038*/ 	.word	0x0000000b


	//----- nvinfo : EIATTR_FRAME_SIZE
	.align		4
.L_9:
        /*003c*/ 	.byte	0x04, 0x11
        /*003e*/ 	.short	(.L_11 - .L_10)
	.align		4
.L_10:
        /*0040*/ 	.word	index@(_Z17reduce2_SMVERSIONPiS_j)
        /*0044*/ 	.word	0x00000000


	//----- nvinfo : EIATTR_REGCOUNT
	.align		4
.L_11:
        /*0048*/ 	.byte	0x04, 0x2f
        /*004a*/ 	.short	(.L_13 - .L_12)
	.align		4
.L_12:
        /*004c*/ 	.word	index@(_Z17reduce3_SMVERSIONPiS_j)
        /*0050*/ 	.word	0x00000010


	//----- nvinfo : EIATTR_FRAME_SIZE
	.align		4
.L_13:
        /*0054*/ 	.byte	0x04, 0x11
        /*0056*/ 	.short	(.L_15 - .L_14)
	.align		4
.L_14:
        /*0058*/ 	.word	index@(_Z17reduce3_SMVERSIONPiS_j)
        /*005c*/ 	.word	0x00000000


	//----- nvinfo : EIATTR_REGCOUNT
	.align		4
.L_15:
        /*0060*/ 	.byte	0x04, 0x2f
        /*0062*/ 	.short	(.L_17 - .L_16)
	.align		4
.L_16:
        /*0064*/ 	.word	index@(_Z17reduce4_SMVERSIONPiS_jj)
        /*0068*/ 	.word	0x0000000c


	//----- nvinfo : EIATTR_FRAME_SIZE
	.align		4
.L_17:
        /*006c*/ 	.byte	0x04, 0x11
        /*006e*/ 	.short	(.L_19 - .L_18)
	.align		4
.L_18:
        /*0070*/ 	.word	index@(_Z17reduce4_SMVERSIONPiS_jj)
        /*0074*/ 	.word	0x00000000


	//----- nvinfo : EIATTR_REGCOUNT
	.align		4
.L_19:
        /*0078*/ 	.byte	0x04, 0x2f
        /*007a*/ 	.short	(.L_21 - .L_20)
	.align		4
.L_20:
        /*007c*/ 	.word	index@(_Z17reduce5_SMVERSIONPiS_jj)
        /*0080*/ 	.word	0x0000000e


	//----- nvinfo : EIATTR_FRAME_SIZE
	.align		4
.L_21:
        /*0084*/ 	.byte	0x04, 0x11
        /*0086*/ 	.short	(.L_23 - .L_22)
	.align		4
.L_22:
        /*0088*/ 	.word	index@(_Z17reduce5_SMVERSIONPiS_jj)
        /*008c*/ 	.word	0x00000000


	//----- nvinfo : EIATTR_REGCOUNT
	.align		4
.L_23:
        /*0090*/ 	.byte	0x04, 0x2f
        /*0092*/ 	.short	(.L_25 - .L_24)
	.align		4
.L_24:
        /*0094*/ 	.word	index@(_Z17reduce6_SMVERSIONPiS_jjb)
        /*0098*/ 	.word	0x00000012


	//----- nvinfo : EIATTR_FRAME_SIZE
	.align		4
.L_25:
        /*009c*/ 	.byte	0x04, 0x11
        /*009e*/ 	.short	(.L_27 - .L_26)
	.align		4
.L_26:
        /*00a0*/ 	.word	index@(_Z17reduce6_SMVERSIONPiS_jjb)
        /*00a4*/ 	.word	0x00000000


	//----- nvinfo : EIATTR_MIN_STACK_SIZE
	.align		4
.L_27:
        /*00a8*/ 	.byte	0x04, 0x12
        /*00aa*/ 	.short	(.L_29 - .L_28)
	.align		4
.L_28:
        /*00ac*/ 	.word	index@(_Z17reduce6_SMVERSIONPiS_jjb)
        /*00b0*/ 	.word	0x00000000


	//----- nvinfo : EIATTR_MIN_STACK_SIZE
	.align		4
.L_29:
        /*00b4*/ 	.byte	0x04, 0x12
        /*00b6*/ 	.short	(.L_31 - .L_30)
	.align		4
.L_30:
        /*00b8*/ 	.word	index@(_Z17reduce5_SMVERSIONPiS_jj)
        /*00bc*/ 	.word	0x00000000


	//----- nvinfo : EIATTR_MIN_STACK_SIZE
	.align		4
.L_31:
        /*00c0*/ 	.byte	0x04, 0x12
        /*00c2*/ 	.short	(.L_33 - .L_32)
	.align		4
.L_32:
        /*00c4*/ 	.word	index@(_Z17reduce4_SMVERSIONPiS_jj)
        /*00c8*/ 	.word	0x00000000


	//----- nvinfo : EIATTR_MIN_STACK_SIZE
	.align		4
.L_33:
        /*00cc*/ 	.byte	0x04, 0x12
        /*00ce*/ 	.short	(.L_35 - .L_34)
	.align		4
.L_34:
        /*00d0*/ 	.word	index@(_Z17reduce3_SMVERSIONPiS_j)
        /*00d4*/ 	.word	0x00000000


	//----- nvinfo : EIATTR_MIN_STACK_SIZE
	.align		4
.L_35:
        /*00d8*/ 	.byte	0x04, 0x12
        /*00da*/ 	.short	(.L_37 - .L_36)
	.align		4
.L_36:
        /*00dc*/ 	.word	index@(_Z17reduce2_SMVERSIONPiS_j)
        /*00e0*/ 	.word	0x00000000


	//----- nvinfo : EIATTR_MIN_STACK_SIZE
	.align		4
.L_37:
        /*00e4*/ 	.byte	0x04, 0x12
        /*00e6*/ 	.short	(.L_39 - .L_38)
	.align		4
.L_38:
        /*00e8*/ 	.word	index@(_Z17reduce1_SMVERSIONPiS_j)
        /*00ec*/ 	.word	0x00000000


	//----- nvinfo : EIATTR_MIN_STACK_SIZE
	.align		4
.L_39:
        /*00f0*/ 	.byte	0x04, 0x12
        /*00f2*/ 	.short	(.L_41 - .L_40)
	.align		4
.L_40:
        /*00f4*/ 	.word	index@(_Z17reduce0_SMVERSIONPiS_j)
        /*00f8*/ 	.word	0x00000000
.L_41:


//--------------------- .nv.compat                --------------------------
	.section	.nv.compat,"",@"SHT_CUDA_COMPAT_INFO"
	.align	4
        /*0000*/ 	.byte	0x02, 0x09, 0x00, 0x00, 0x02, 0x02, 0x01, 0x00, 0x02, 0x05, 0x05, 0x00, 0x03, 0x07, 0x01, 0x01
        /*0010*/ 	.byte	0x02, 0x03, 0x00, 0x00, 0x02, 0x06, 0x01, 0x00, 0x04, 0x0b, 0x08, 0x00, 0x09, 0x00, 0x00, 0x00
        /*0020*/ 	.byte	0x00, 0x00, 0x00, 0x00


//--------------------- .nv.info._Z17reduce6_SMVERSIONPiS_jjb --------------------------
	.section	.nv.info._Z17reduce6_SMVERSIONPiS_jjb,"",@"SHT_CUDA_INFO"
	.sectionflags	@""
	.align	4


	//----- nvinfo : EIATTR_CUDA_API_VERSION
	.align		4
        /*0000*/ 	.byte	0x04, 0x37
        /*0002*/ 	.short	(.L_43 - .L_42)
.L_42:
        /*0004*/ 	.word	0x00000082


	//----- nvinfo : EIATTR_KPARAM_INFO
	.align		4
.L_43:
        /*0008*/ 	.byte	0x04, 0x17
        /*000a*/ 	.short	(.L_45 - .L_44)
.L_44:
        /*000c*/ 	.word	0x00000000
        /*0010*/ 	.short	0x0004
        /*0012*/ 	.short	0x0018
        /*0014*/ 	.byte	0x00, 0xf0, 0x05, 0x00


	//----- nvinfo : EIATTR_KPARAM_INFO
	.align		4
.L_45:
        /*0018*/ 	.byte	0x04, 0x17
        /*001a*/ 	.short	(.L_47 - .L_46)
.L_46:
        /*001c*/ 	.word	0x00000000
        /*0020*/ 	.short	0x0003
        /*0022*/ 	.short	0x0014
        /*0024*/ 	.byte	0x00, 0xf0, 0x11, 0x00


	//----- nvinfo : EIATTR_KPARAM_INFO
	.align		4
.L_47:
        /*0028*/ 	.byte	0x04, 0x17
        /*002a*/ 	.short	(.L_49 - .L_48)
.L_48:
        /*002c*/ 	.word	0x00000000
        /*0030*/ 	.short	0x0002
        /*0032*/ 	.short	0x0010
        /*0034*/ 	.byte	0x00, 0xf0, 0x11, 0x00


	//----- nvinfo : EIATTR_KPARAM_INFO
	.align		4
.L_49:
        /*0038*/ 	.byte	0x04, 0x17
        /*003a*/ 	.short	(.L_51 - .L_50)
.L_50:
        /*003c*/ 	.word	0x00000000
        /*0040*/ 	.short	0x0001
        /*0042*/ 	.short	0x0008
        /*0044*/ 	.byte	0x00, 0xf5, 0x21, 0x00


	//----- nvinfo : EIATTR_KPARAM_INFO
	.align		4
.L_51:
        /*0048*/ 	.byte	0x04, 0x17
        /*004a*/ 	.short	(.L_53 - .L_52)
.L_52:
        /*004c*/ 	.word	0x00000000
        /*0050*/ 	.short	0x0000
        /*0052*/ 	.short	0x0000
        /*0054*/ 	.byte	0x00, 0xf5, 0x21, 0x00


	//----- nvinfo : EIATTR_SPARSE_MMA_MASK
	.align		4
.L_53:
        /*0058*/ 	.byte	0x03, 0x50
        /*005a*/ 	.short	0x0000


	//----- nvinfo : EIATTR_MAXREG_COUNT
	.align		4
        /*005c*/ 	.byte	0x03, 0x1b
        /*005e*/ 	.short	0x00ff


	//----- nvinfo : EIATTR_NUM_BARRIERS
	.align		4
        /*0060*/ 	.byte	0x02, 0x4c
        /*0062*/ 	.byte	0x01
	.zero		1


	//----- nvinfo : EIATTR_MERCURY_ISA_VERSION
	.align		4
        /*0064*/ 	.byte	0x03, 0x5f
        /*0066*/ 	.short	0x0101


	//----- nvinfo : EIATTR_VRC_CTA_INIT_COUNT
	.align		4
        /*0068*/ 	.byte	0x02, 0x4a
	.zero		1
	.zero		1


	//----- nvinfo : EIATTR_EXIT_INSTR_OFFSETS
	.align		4
        /*006c*/ 	.byte	0x04, 0x1c
        /*006e*/ 	.short	(.L_55 - .L_54)


	//   ....[0]....
.L_54:
        /*0070*/ 	.word	0x000004c0


	//   ....[1]....
        /*0074*/ 	.word	0x00000780


	//   ....[2]....
        /*0078*/ 	.word	0x00000800


	//----- nvinfo : EIATTR_CRS_STACK_SIZE
	.align		4
.L_55:
        /*007c*/ 	.byte	0x04, 0x1e
        /*007e*/ 	.short	(.L_57 - .L_56)
.L_56:
        /*0080*/ 	.word	0x00000000


	//----- nvinfo : EIATTR_CBANK_PARAM_SIZE
	.align		4
.L_57:
        /*0084*/ 	.byte	0x03, 0x19
        /*0086*/ 	.short	0x0019


	//----- nvinfo : EIATTR_PARAM_CBANK
	.align		4
        /*0088*/ 	.byte	0x04, 0x0a
        /*008a*/ 	.short	(.L_59 - .L_58)
	.align		4
.L_58:
        /*008c*/ 	.word	index@(.nv.constant0._Z17reduce6_SMVERSIONPiS_jjb)
        /*0090*/ 	.short	0x0380
        /*0092*/ 	.short	0x0019


	//----- nvinfo : EIATTR_SW_WAR
	.align		4
.L_59:
        /*0094*/ 	.byte	0x04, 0x36
        /*0096*/ 	.short	(.L_61 - .L_60)
.L_60:
        /*0098*/ 	.word	0x00000008
.L_61:


//--------------------- .nv.info._Z17reduce5_SMVERSIONPiS_jj --------------------------
	.section	.nv.info._Z17reduce5_SMVERSIONPiS_jj,"",@"SHT_CUDA_INFO"
	.sectionflags	@""
	.align	4


	//----- nvinfo : EIATTR_CUDA_API_VERSION
	.align		4
        /*0000*/ 	.byte	0x04, 0x37
        /*0002*/ 	.short	(.L_63 - .L_62)
.L_62:
        /*0004*/ 	.word	0x00000082


	//----- nvinfo : EIATTR_KPARAM_INFO
	.align		4
.L_63:
        /*0008*/ 	.byte	0x04, 0x17
        /*000a*/ 	.short	(.L_65 - .L_64)
.L_64:
        /*000c*/ 	.word	0x00000000
        /*0010*/ 	.short	0x0003
        /*0012*/ 	.short	0x0014
        /*0014*/ 	.byte	0x00, 0xf0, 0x11, 0x00


	//----- nvinfo : EIATTR_KPARAM_INFO
	.align		4
.L_65:
        /*0018*/ 	.byte	0x04, 0x17
        /*001a*/ 	.short	(.L_67 - .L_66)
.L_66:
        /*001c*/ 	.word	0x00000000
        /*0020*/ 	.short	0x0002
        /*0022*/ 	.short	0x0010
        /*0024*/ 	.byte	0x00, 0xf0, 0x11, 0x00


	//----- nvinfo : EIATTR_KPARAM_INFO
	.align		4
.L_67:
        /*0028*/ 	.byte	0x04, 0x17
        /*002a*/ 	.short	(.L_69 - .L_68)
.L_68:
        /*002c*/ 	.word	0x00000000
        /*0030*/ 	.short	0x0001
        /*0032*/ 	.short	0x0008
        /*0034*/ 	.byte	0x00, 0xf5, 0x21, 0x00


	//----- nvinfo : EIATTR_KPARAM_INFO
	.align		4
.L_69:
        /*0038*/ 	.byte	0x04, 0x17
        /*003a*/ 	.short	(.L_71 - .L_70)
.L_70:
        /*003c*/ 	.word	0x00000000
        /*0040*/ 	.short	0x0000
        /*0042*/ 	.short	0x0000
        /*0044*/ 	.byte	0x00, 0xf5, 0x21, 0x00


	//----- nvinfo : EIATTR_SPARSE_MMA_MASK
	.align		4
.L_71:
        /*0048*/ 	.byte	0x03, 0x50
        /*004a*/ 	.short	0x0000


	//----- nvinfo : EIATTR_MAXREG_COUNT
	.align		4
        /*004c*/ 	.byte	0x03, 0x1b
        /*004e*/ 	.short	0x00ff


	//----- nvinfo : EIATTR_NUM_BARRIERS
	.align		4
        /*0050*/ 	.byte	0x02, 0x4c
        /*0052*/ 	.byte	0x01
	.zero		1


	//----- nvinfo : EIATTR_MERCURY_ISA_VERSION
	.align		4
        /*0054*/ 	.byte	0x03, 0x5f
        /*0056*/ 	.short	0x0101


	//----- nvinfo : EIATTR_VRC_CTA_INIT_COUNT
	.align		4
        /*0058*/ 	.byte	0x02, 0x4a
	.zero		1
	.zero		1


	//----- nvinfo : EIATTR_EXIT_INSTR_OFFSETS
	.align		4
        /*005c*/ 	.byte	0x04, 0x1c
        /*005e*/ 	.short	(.L_73 - .L_72)


	//   ....[0]....
.L_72:
        /*0060*/ 	.word	0x00000330


	//   ....[1]....
        /*0064*/ 	.word	0x00000590


	//   ....[2]....
        /*0068*/ 	.word	0x000005e0


	//----- nvinfo : EIATTR_CBANK_PARAM_SIZE
	.align		4
.L_73:
        /*006c*/ 	.byte	0x03, 0x19
        /*006e*/ 	.short	0x0018


	//----- nvinfo : EIATTR_PARAM_CBANK
	.align		4
        /*0070*/ 	.byte	0x04, 0x0a
        /*0072*/ 	.short	(.L_75 - .L_74)
	.align		4
.L_74:
        /*0074*/ 	.word	index@(.nv.constant0._Z17reduce5_SMVERSIONPiS_jj)
        /*0078*/ 	.short	0x0380
        /*007a*/ 	.short	0x0018


	//----- nvinfo : EIATTR_SW_WAR
	.align		4
.L_75:
        /*007c*/ 	.byte	0x04, 0x36
        /*007e*/ 	.short	(.L_77 - .L_76)
.L_76:
        /*0080*/ 	.word	0x00000008
.L_77:


//--------------------- .nv.info._Z17reduce4_SMVERSIONPiS_jj --------------------------
	.section	.nv.info._Z17reduce4_SMVERSIONPiS_jj,"",@"SHT_CUDA_INFO"
	.sectionflags	@""
	.align	4


	//----- nvinfo : EIATTR_CUDA_API_VERSION
	.align		4
        /*0000*/ 	.byte	0x04, 0x37
        /*0002*/ 	.short	(.L_79 - .L_78)
.L_78:
        /*0004*/ 	.word	0x00000082


	//----- nvinfo : EIATTR_KPARAM_INFO
	.align		4
.L_79:
        /*0008*/ 	.byte	0x04, 0x17
        /*000a*/ 	.short	(.L_81 - .L_80)
.L_80:
        /*000c*/ 	.word	0x00000000
        /*0010*/ 	.short	0x0003
        /*0012*/ 	.short	0x0014
        /*0014*/ 	.byte	0x00, 0xf0, 0x11, 0x00


	//----- nvinfo : EIATTR_KPARAM_INFO
	.align		4
.L_81:
        /*0018*/ 	.byte	0x04, 0x17
        /*001a*/ 	.short	(.L_83 - .L_82)
.L_82:
        /*001c*/ 	.word	0x00000000
        /*0020*/ 	.short	0x0002
        /*0022*/ 	.short	0x0010
        /*0024*/ 	.byte	0x00, 0xf0, 0x11, 0x00


	//----- nvinfo : EIATTR_KPARAM_INFO
	.align		4
.L_83:
        /*0028*/ 	.byte	0x04, 0x17
        /*002a*/ 	.short	(.L_85 - .L_84)
.L_84:
        /*002c*/ 	.word	0x00000000
        /*0030*/ 	.short	0x0001
        /*0032*/ 	.short	0x0008
        /*0034*/ 	.byte	0x00, 0xf5, 0x21, 0x00


	//----- nvinfo : EIATTR_KPARAM_INFO
	.align		4
.L_85:
        /*0038*/ 	.byte	0x04, 0x17
        /*003a*/ 	.short	(.L_87 - .L_86)
.L_86:
        /*003c*/ 	.word	0x00000000
        /*0040*/ 	.short	0x0000
        /*0042*/ 	.short	0x0000
        /*0044*/ 	.byte	0x00, 0xf5, 0x21, 0x00


	//----- nvinfo : EIATTR_SPARSE_MMA_MASK
	.align		4
.L_87:
        /*0048*/ 	.byte	0x03, 0x50
        /*004a*/ 	.short	0x0000


	//----- nvinfo : EIATTR_MAXREG_COUNT
	.align		4
        /*004c*/ 	.byte	0x03, 0x1b
        /*004e*/ 	.short	0x00ff


	//----- nvinfo : EIATTR_NUM_BARRIERS
	.align		4
        /*0050*/ 	.byte	0x02, 0x4c
        /*0052*/ 	.byte	0x01
	.zero		1


	//----- nvinfo : EIATTR_MERCURY_ISA_VERSION
	.align		4
        /*0054*/ 	.byte	0x03, 0x5f
        /*0056*/ 	.short	0x0101


	//----- nvinfo : EIATTR_VRC_CTA_INIT_COUNT
	.align		4
        /*0058*/ 	.byte	0x02, 0x4a
	.zero		1
	.zero		1


	//----- nvinfo : EIATTR_EXIT_INSTR_OFFSETS
	.align		4
        /*005c*/ 	.byte	0x04, 0x1c
        /*005e*/ 	.short	(.L_89 - .L_88)


	//   ....[0]....
.L_88:
        /*0060*/ 	.word	0x000002a0


	//   ....[1]....
        /*0064*/ 	.word	0x00000510


	//   ....[2]....
        /*0068*/ 	.word	0x00000590


	//----- nvinfo : EIATTR_CBANK_PARAM_SIZE
	.align		4
.L_89:
        /*006c*/ 	.byte	0x03, 0x19
        /*006e*/ 	.short	0x0018


	//----- nvinfo : EIATTR_PARAM_CBANK
	.align		4
        /*0070*/ 	.byte	0x04, 0x0a
        /*0072*/ 	.short	(.L_91 - .L_90)
	.align		4
.L_90:
        /*0074*/ 	.word	index@(.nv.constant0._Z17reduce4_SMVERSIONPiS_jj)
        /*0078*/ 	.short	0x0380
        /*007a*/ 	.short	0x0018


	//----- nvinfo : EIATTR_SW_WAR
	.align		4
.L_91:
        /*007c*/ 	.byte	0x04, 0x36
        /*007e*/ 	.short	(.L_93 - .L_92)
.L_92:
        /*0080*/ 	.word	0x00000008
.L_93:


//--------------------- .nv.info._Z17reduce3_SMVERSIONPiS_j --------------------------
	.section	.nv.info._Z17reduce3_SMVERSIONPiS_j,"",@"SHT_CUDA_INFO"
	.sectionflags	@""
	.align	4


	//----- nvinfo : EIATTR_CUDA_API_VERSION
	.align		4
        /*0000*/ 	.byte	0x04, 0x37
        /*0002*/ 	.short	(.L_95 - .L_94)
.L_94:
        /*0004*/ 	.word	0x00000082


	//----- nvinfo : EIATTR_KPARAM_INFO
	.align		4
.L_95:
        /*0008*/ 	.byte	0x04, 0x17
        /*000a*/ 	.short	(.L_97 - .L_96)
.L_96:
        /*000c*/ 	.word	0x00000000
        /*0010*/ 	.short	0x0002
        /*0012*/ 	.short	0x0010
        /*0014*/ 	.byte	0x00, 0xf0, 0x11, 0x00


	//----- nvinfo : EIATTR_KPARAM_INFO
	.align		4
.L_97:
        /*0018*/ 	.byte	0x04, 0x17
        /*001a*/ 	.short	(.L_99 - .L_98)
.L_98:
        /*001c*/ 	.word	0x00000000
        /*0020*/ 	.short	0x0001
        /*0022*/ 	.short	0x0008
        /*0024*/ 	.byte	0x00, 0xf5, 0x21, 0x00


	//----- nvinfo : EIATTR_KPARAM_INFO
	.align		4
.L_99:
        /*0028*/ 	.byte	0x04, 0x17
        /*002a*/ 	.short	(.L_101 - .L_100)
.L_100:
        /*002c*/ 	.word	0x00000000
        /*0030*/ 	.short	0x0000
        /*0032*/ 	.short	0x0000
        /*0034*/ 	.byte	0x00, 0xf5, 0x21, 0x00


	//----- nvinfo : EIATTR_SPARSE_MMA_MASK
	.align		4
.L_101:
        /*0038*/ 	.byte	0x03, 0x50
        /*003a*/ 	.short	0x0000


	//----- nvinfo : EIATTR_MAXREG_COUNT
	.align		4
        /*003c*/ 	.byte	0x03, 0x1b
        /*003e*/ 	.short	0x00ff


	//----- nvinfo : EIATTR_NUM_BARRIERS
	.align		4
        /*0040*/ 	.byte	0x02, 0x4c
        /*0042*/ 	.byte	0x01
	.zero		1


	//----- nvinfo : EIATTR_MERCURY_ISA_VERSION
	.align		4
        /*0044*/ 	.byte	0x03, 0x5f
        /*0046*/ 	.short	0x0101


	//----- nvinfo : EIATTR_VRC_CTA_INIT_COUNT
	.align		4
        /*0048*/ 	.byte	0x02, 0x4a
	.zero		1
	.zero		1


	//----- nvinfo : EIATTR_EXIT_INSTR_OFFSETS
	.align		4
        /*004c*/ 	.byte	0x04, 0x1c
        /*004e*/ 	.short	(.L_103 - .L_102)


	//   ....[0]....
.L_102:
        /*0050*/ 	.word	0x00000290


	//   ....[1]....
        /*0054*/ 	.word	0x00000310


	//----- nvinfo : EIATTR_CBANK_PARAM_SIZE
	.align		4
.L_103:
        /*0058*/ 	.byte	0x03, 0x19
        /*005a*/ 	.short	0x0014


	//----- nvinfo : EIATTR_PARAM_CBANK
	.align		4
        /*005c*/ 	.byte	0x04, 0x0a
        /*005e*/ 	.short	(.L_105 - .L_104)
	.align		4
.L_104:
        /*0060*/ 	.word	index@(.nv.constant0._Z17reduce3_SMVERSIONPiS_j)
        /*0064*/ 	.short	0x0380
        /*0066*/ 	.short	0x0014


	//----- nvinfo : EIATTR_SW_WAR
	.align		4
.L_105:
        /*0068*/ 	.byte	0x04, 0x36
        /*006a*/ 	.short	(.L_107 - .L_106)
.L_106:
        /*006c*/ 	.word	0x00000008
.L_107:


//--------------------- .nv.info._Z17reduce2_SMVERSIONPiS_j --------------------------
	.section	.nv.info._Z17reduce2_SMVERSIONPiS_j,"",@"SHT_CUDA_INFO"
	.sectionflags	@""
	.align	4


	//----- nvinfo : EIATTR_CUDA_API_VERSION
	.align		4
        /*0000*/ 	.byte	0x04, 0x37
        /*0002*/ 	.short	(.L_109 - .L_108)
.L_108:
        /*0004*/ 	.word	0x00000082


	//----- nvinfo : EIATTR_KPARAM_INFO
	.align		4
.L_109:
        /*0008*/ 	.byte	0x04, 0x17
        /*000a*/ 	.short	(.L_111 - .L_110)
.L_110:
        /*000c*/ 	.word	0x00000000
        /*0010*/ 	.short	0x0002
        /*0012*/ 	.short	0x0010
        /*0014*/ 	.byte	0x00, 0xf0, 0x11, 0x00


	//----- nvinfo : EIATTR_KPARAM_INFO
	.align		4
.L_111:
        /*0018*/ 	.byte	0x04, 0x17
        /*001a*/ 	.short	(.L_113 - .L_112)
.L_112:
        /*001c*/ 	.word	0x00000000
        /*0020*/ 	.short	0x0001
        /*0022*/ 	.short	0x0008
        /*0024*/ 	.byte	0x00, 0xf5, 0x21, 0x00


	//----- nvinfo : EIATTR_KPARAM_INFO
	.align		4
.L_113:
        /*0028*/ 	.byte	0x04, 0x17
        /*002a*/ 	.short	(.L_115 - .L_114)
.L_114:
        /*002c*/ 	.word	0x00000000
        /*0030*/ 	.short	0x0000
        /*0032*/ 	.short	0x0000
        /*0034*/ 	.byte	0x00, 0xf5, 0x21, 0x00


	//----- nvinfo : EIATTR_SPARSE_MMA_MASK
	.align		4
.L_115:
        /*0038*/ 	.byte	0x03, 0x50
        /*003a*/ 	.short	0x0000


	//----- nvinfo : EIATTR_MAXREG_COUNT
	.align		4
        /*003c*/ 	.byte	0x03, 0x1b
        /*003e*/ 	.short	0x00ff


	//----- nvinfo : EIATTR_NUM_BARRIERS
	.align		4
        /*0040*/ 	.byte	0x02, 0x4c
        /*0042*/ 	.byte	0x01
	.zero		1


	//----- nvinfo : EIATTR_MERCURY_ISA_VERSION
	.align		4
        /*0044*/ 	.byte	0x03, 0x5f
        /*0046*/ 	.short	0x0101


	//----- nvinfo : EIATTR_VRC_CTA_INIT_COUNT
	.align		4
        /*0048*/ 	.byte	0x02, 0x4a
	.zero		1
	.zero		1


	//----- nvinfo : EIATTR_EXIT_INSTR_OFFSETS
	.align		4
        /*004c*/ 	.byte	0x04, 0x1c
        /*004e*/ 	.short	(.L_117 - .L_116)


	//   ....[0]....
.L_116:
        /*0050*/ 	.word	0x00000210


	//   ....[1]....
        /*0054*/ 	.word	0x00000290


	//----- nvinfo : EIATTR_CBANK_PARAM_SIZE
	.align		4
.L_117:
        /*0058*/ 	.byte	0x03, 0x19
        /*005a*/ 	.short	0x0014


	//----- nvinfo : EIATTR_PARAM_CBANK
	.align		4
        /*005c*/ 	.byte	0x04, 0x0a
        /*005e*/ 	.short	(.L_119 - .L_118)
	.align		4
.L_118:
        /*0060*/ 	.word	index@(.nv.constant0._Z17reduce2_SMVERSIONPiS_j)
        /*0064*/ 	.short	0x0380
        /*0066*/ 	.short	0x0014


	//----- nvinfo : EIATTR_SW_WAR
	.align		4
.L_119:
        /*0068*/ 	.byte	0x04, 0x36
        /*006a*/ 	.short	(.L_121 - .L_120)
.L_120:
        /*006c*/ 	.word	0x00000008
.L_121:


//--------------------- .nv.info._Z17reduce1_SMVERSIONPiS_j --------------------------
	.section	.nv.info._Z17reduce1_SMVERSIONPiS_j,"",@"SHT_CUDA_INFO"
	.sectionflags	@""
	.align	4


	//----- nvinfo : EIATTR_CUDA_API_VERSION
	.align		4
        /*0000*/ 	.byte	0x04, 0x37
        /*0002*/ 	.short	(.L_123 - .L_122)
.L_122:
        /*0004*/ 	.word	0x00000082


	//----- nvinfo : EIATTR_KPARAM_INFO
	.align		4
.L_123:
        /*0008*/ 	.byte	0x04, 0x17
        /*000a*/ 	.short	(.L_125 - .L_124)
.L_124:
        /*000c*/ 	.word	0x00000000
        /*0010*/ 	.short	0x0002
        /*0012*/ 	.short	0x0010
        /*0014*/ 	.byte	0x00, 0xf0, 0x11, 0x00


	//----- nvinfo : EIATTR_KPARAM_INFO
	.align		4
.L_125:
        /*0018*/ 	.byte	0x04, 0x17
        /*001a*/ 	.short	(.L_127 - .L_126)
.L_126:
        /*001c*/ 	.word	0x00000000
        /*0020*/ 	.short	0x0001
        /*0022*/ 	.short	0x0008
        /*0024*/ 	.byte	0x00, 0xf5, 0x21, 0x00


	//----- nvinfo : EIATTR_KPARAM_INFO
	.align		4
.L_127:
        /*0028*/ 	.byte	0x04, 0x17
        /*002a*/ 	.short	(.L_129 - .L_128)
.L_128:
        /*002c*/ 	.word	0x00000000
        /*0030*/ 	.short	0x0000
        /*0032*/ 	.short	0x0000
        /*0034*/ 	.byte	0x00, 0xf5, 0x21, 0x00


	//----- nvinfo : EIATTR_SPARSE_MMA_MASK
	.align		4
.L_129:
        /*0038*/ 	.byte	0x03, 0x50
        /*003a*/ 	.short	0x0000


	//----- nvinfo : EIATTR_MAXREG_COUNT
	.align		4
        /*003c*/ 	.byte	0x03, 0x1b
        /*003e*/ 	.short	0x00ff


	//----- nvinfo : EIATTR_NUM_BARRIERS
	.align		4
        /*0040*/ 	.byte	0x02, 0x4c
        /*0042*/ 	.byte	0x01
	.zero		1


	//----- nvinfo : EIATTR_MERCURY_ISA_VERSION
	.align		4
        /*0044*/ 	.byte	0x03, 0x5f
        /*0046*/ 	.short	0x0101


	//----- nvinfo : EIATTR_VRC_CTA_INIT_COUNT
	.align		4
        /*0048*/ 	.byte	0x02, 0x4a
	.zero		1
	.zero		1


	//----- nvinfo : EIATTR_EXIT_INSTR_OFFSETS
	.align		4
        /*004c*/ 	.byte	0x04, 0x1c
        /*004e*/ 	.short	(.L_131 - .L_130)


	//   ....[0]....
.L_130:
        /*0050*/ 	.word	0x00000240


	//   ....[1]....
        /*0054*/ 	.word	0x000002c0


	//----- nvinfo : EIATTR_CBANK_PARAM_SIZE
	.align		4
.L_131:
        /*0058*/ 	.byte	0x03, 0x19
        /*005a*/ 	.short	0x0014


	//----- nvinfo : EIATTR_PARAM_CBANK
	.align		4
        /*005c*/ 	.byte	0x04, 0x0a
        /*005e*/ 	.short	(.L_133 - .L_132)
	.align		4
.L_132:
        /*0060*/ 	.word	index@(.nv.constant0._Z17reduce1_SMVERSIONPiS_j)
        /*0064*/ 	.short	0x0380
        /*0066*/ 	.short	0x0014


	//----- nvinfo : EIATTR_SW_WAR
	.align		4
.L_133:
        /*0068*/ 	.byte	0x04, 0x36
        /*006a*/ 	.short	(.L_135 - .L_134)
.L_134:
        /*006c*/ 	.word	0x00000008
.L_135:


//--------------------- .nv.info._Z17reduce0_SMVERSIONPiS_j --------------------------
	.section	.nv.info._Z17reduce0_SMVERSIONPiS_j,"",@"SHT_CUDA_INFO"
	.sectionflags	@""
	.align	4


	//----- nvinfo : EIATTR_CUDA_API_VERSION
	.align		4
        /*0000*/ 	.byte	0x04, 0x37
        /*0002*/ 	.short	(.L_137 - .L_136)
.L_136:
        /*0004*/ 	.word	0x00000082


	//----- nvinfo : EIATTR_KPARAM_INFO
	.align		4
.L_137:
        /*0008*/ 	.byte	0x04, 0x17
        /*000a*/ 	.short	(.L_139 - .L_138)
.L_138:
        /*000c*/ 	.word	0x00000000
        /*0010*/ 	.short	0x0002
        /*0012*/ 	.short	0x0010
        /*0014*/ 	.byte	0x00, 0xf0, 0x11, 0x00


	//----- nvinfo : EIATTR_KPARAM_INFO
	.align		4
.L_139:
        /*0018*/ 	.byte	0x04, 0x17
        /*001a*/ 	.short	(.L_141 - .L_140)
.L_140:
        /*001c*/ 	.word	0x00000000
        /*0020*/ 	.short	0x0001
        /*0022*/ 	.short	0x0008
        /*0024*/ 	.byte	0x00, 0xf5, 0x21, 0x00


	//----- nvinfo : EIATTR_KPARAM_INFO
	.align		4
.L_141:
        /*0028*/ 	.byte	0x04, 0x17
        /*002a*/ 	.short	(.L_143 - .L_142)
.L_142:
        /*002c*/ 	.word	0x00000000
        /*0030*/ 	.short	0x0000
        /*0032*/ 	.short	0x0000
        /*0034*/ 	.byte	0x00, 0xf5, 0x21, 0x00


	//----- nvinfo : EIATTR_SPARSE_MMA_MASK
	.align		4
.L_143:
        /*0038*/ 	.byte	0x03, 0x50
        /*003a*/ 	.short	0x0000


	//----- nvinfo : EIATTR_MAXREG_COUNT
	.align		4
        /*003c*/ 	.byte	0x03, 0x1b
        /*003e*/ 	.short	0x00ff


	//----- nvinfo : EIATTR_NUM_BARRIERS
	.align		4
        /*0040*/ 	.byte	0x02, 0x4c
        /*0042*/ 	.byte	0x01
	.zero		1


	//----- nvinfo : EIATTR_MERCURY_ISA_VERSION
	.align		4
        /*0044*/ 	.byte	0x03, 0x5f
        /*0046*/ 	.short	0x0101


	//----- nvinfo : EIATTR_VRC_CTA_INIT_COUNT
	.align		4
        /*0048*/ 	.byte	0x02, 0x4a
	.zero		1
	.zero		1


	//----- nvinfo : EIATTR_EXIT_INSTR_OFFSETS
	.align		4
        /*004c*/ 	.byte	0x04, 0x1c
        /*004e*/ 	.short	(.L_145 - .L_144)


	//   ....[0]....
.L_144:
        /*0050*/ 	.word	0x00000220


	//   ....[1]....
        /*0054*/ 	.word	0x000002a0


	//----- nvinfo : EIATTR_CBANK_PARAM_SIZE
	.align		4
.L_145:
        /*0058*/ 	.byte	0x03, 0x19
        /*005a*/ 	.short	0x0014


	//----- nvinfo : EIATTR_PARAM_CBANK
	.align		4
        /*005c*/ 	.byte	0x04, 0x0a
        /*005e*/ 	.short	(.L_147 - .L_146)
	.align		4
.L_146:
        /*0060*/ 	.word	index@(.nv.constant0._Z17reduce0_SMVERSIONPiS_j)
        /*0064*/ 	.short	0x0380
        /*0066*/ 	.short	0x0014


	//----- nvinfo : EIATTR_SW_WAR
	.align		4
.L_147:
        /*0068*/ 	.byte	0x04, 0x36
        /*006a*/ 	.short	(.L_149 - .L_148)
.L_148:
        /*006c*/ 	.word	0x00000008
.L_149:


//--------------------- .nv.callgraph             --------------------------
	.section	.nv.callgraph,"",@"SHT_CUDA_CALLGRAPH"
	.align	4
	.sectionentsize	8
	.align		4
        /*0000*/ 	.word	0x00000000
	.align		4
        /*0004*/ 	.word	0xffffffff
	.align		4
        /*0008*/ 	.word	0x00000000
	.align		4
        /*000c*/ 	.word	0xfffffffe
	.align		4
        /*0010*/ 	.word	0x00000000
	.align		4
        /*0014*/ 	.word	0xfffffffd
	.align		4
        /*0018*/ 	.word	0x00000000
	.align		4
        /*001c*/ 	.word	0xfffffffc


//--------------------- .text._Z17reduce6_SMVERSIONPiS_jjb --------------------------
	.section	.text._Z17reduce6_SMVERSIONPiS_jjb,"ax",@progbits
	.align	128
        .global         _Z17reduce6_SMVERSIONPiS_jjb
        .type           _Z17reduce6_SMVERSIONPiS_jjb,@function
        .size           _Z17reduce6_SMVERSIONPiS_jjb,(.L_x_65 - _Z17reduce6_SMVERSIONPiS_jjb)
        .other          _Z17reduce6_SMVERSIONPiS_jjb,@"STO_CUDA_ENTRY STV_DEFAULT"
_Z17reduce6_SMVERSIONPiS_jjb:
.text._Z17reduce6_SMVERSIONPiS_jjb:
[----:B------:R-:W-:Y:S01]  /*0000*/  LDC R1, c[0x0][0x37c] ;  /* 0x0000df00ff017b82 */ /* 0x000fe20000000800 */
[----:B------:R-:W0:Y:S07]  /*0010*/  S2R R3, SR_TID.X ;  /* 0x0000000000037919 */ /* 0x000e2e0000002100 */
[----:B------:R-:W1:Y:S01]  /*0020*/  S2UR UR5, SR_CgaCtaId ;  /* 0x00000000000579c3 */ /* 0x000e620000008800 */
[----:B------:R-:W2:Y:S01]  /*0030*/  LDCU.64 UR8, c[0x0][0x390] ;  /* 0x00007200ff0877ac */ /* 0x000ea20008000a00 */
[----:B------:R-:W-:Y:S01]  /*0040*/  BSSY.RECONVERGENT B0, `(.L_x_0) ;  /* 0x0000025000007945 */ /* 0x000fe20003800200 */
[----:B------:R-:W3:Y:S01]  /*0050*/  S2R R0, SR_CTAID.X ;  /* 0x0000000000007919 */ /* 0x000ee20000002500 */
[----:B------:R-:W-:Y:S01]  /*0060*/  UMOV UR4, 0x400 ;  /* 0x0000040000047882 */ /* 0x000fe20000000000 */
[----:B------:R-:W4:Y:S01]  /*0070*/  LDCU.64 UR6, c[0x0][0x358] ;  /* 0x00006b00ff0677ac */ /* 0x000f220008000a00 */
[----:B------:R-:W0:Y:S01]  /*0080*/  LDCU.64 UR10, c[0x0][0x390] ;  /* 0x00007200ff0a77ac */ /* 0x000e220008000a00 */
[----:B--2---:R-:W-:-:S04]  /*0090*/  IMAD.U32 R6, RZ, RZ, UR9 ;  /* 0x00000009ff067e24 */ /* 0x004fc8000f8e00ff */
[----:B------:R-:W-:Y:S01]  /*00a0*/  IMAD.SHL.U32 R7, R6, 0x2, RZ ;  /* 0x0000000206077824 */ /* 0x000fe200078e00ff */
[----:B-1----:R-:W-:-:S06]  /*00b0*/  ULEA UR4, UR5, UR4, 0x18 ;  /* 0x0000000405047291 */ /* 0x002fcc000f8ec0ff */
[----:B0-----:R-:W-:Y:S01]  /*00c0*/  LEA R2, R3, UR4, 0x2 ;  /* 0x0000000403027c11 */ /* 0x001fe2000f8e10ff */
[----:B---3--:R-:W-:-:S04]  /*00d0*/  IMAD R8, R7, R0, R3 ;  /* 0x0000000007087224 */ /* 0x008fc800078e0203 */
[----:B------:R0:W-:Y:S01]  /*00e0*/  STS [R2], RZ ;  /* 0x000000ff02007388 */ /* 0x0001e20000000800 */
[----:B------:R-:W-:-:S13]  /*00f0*/  ISETP.GE.U32.AND P0, PT, R8, UR8, PT ;  /* 0x0000000808007c0c */ /* 0x000fda000bf06070 */
[----:B0---4-:R-:W-:Y:S05]  /*0100*/  @P0 BRA `(.L_x_1) ;  /* 0x0000000000600947 */ /* 0x011fea0003800000 */
[----:B------:R-:W0:Y:S01]  /*0110*/  LDC.U8 R6, c[0x0][0x398] ;  /* 0x0000e600ff067b82 */ /* 0x000e220000000000 */
[----:B------:R-:W1:Y:S01]  /*0120*/  LDCU UR4, c[0x0][0x370] ;  /* 0x00006e00ff0477ac */ /* 0x000e620008000800 */
[----:B------:R-:W-:Y:S01]  /*0130*/  BSSY.RECONVERGENT B1, `(.L_x_2) ;  /* 0x0000014000017945 */ /* 0x000fe20003800200 */
[----:B------:R-:W-:Y:S02]  /*0140*/  IMAD.MOV.U32 R13, RZ, RZ, R8 ;  /* 0x000000ffff0d7224 */ /* 0x000fe400078e0008 */
[----:B------:R-:W-:-:S03]  /*0150*/  IMAD.MOV.U32 R15, RZ, RZ, RZ ;  /* 0x000000ffff0f7224 */ /* 0x000fc600078e00ff */
[----:B------:R-:W2:Y:S01]  /*0160*/  LDC.64 R4, c[0x0][0x380] ;  /* 0x0000e000ff047b82 */ /* 0x000ea20000000a00 */
[----:B-1----:R-:W-:Y:S01]  /*0170*/  IMAD R12, R7, UR4, RZ ;  /* 0x00000004070c7c24 */ /* 0x002fe2000f8e02ff */
[----:B0-----:R-:W-:-:S05]  /*0180*/  PRMT R6, R6, 0x8880, RZ ;  /* 0x0000888006067816 */ /* 0x001fca00000000ff */
[----:B------:R-:W-:-:S07]  /*0190*/  IMAD.MOV.U32 R7, RZ, RZ, R6 ;  /* 0x000000ffff077224 */ /* 0x000fce00078e0006 */
.L_x_3:
[----:B------:R-:W-:Y:S02]  /*01a0*/  IMAD.U32 R6, RZ, RZ, UR11 ;  /* 0x0000000bff067e24 */ /* 0x000fe4000f8e00ff */
[----:B--2---:R-:W-:-:S03]  /*01b0*/  IMAD.WIDE.U32 R8, R13, 0x4, R4 ;  /* 0x000000040d087825 */ /* 0x004fc600078e0004 */
[----:B------:R-:W-:-:S03]  /*01c0*/  IADD3 R11, PT, PT, R13, R6, RZ ;  /* 0x000000060d0b7210 */ /* 0x000fc60007ffe0ff */
[----:B------:R-:W2:Y:S01]  /*01d0*/  LDG.E R8, desc[UR6][R8.64] ;  /* 0x0000000608087981 */ /* 0x000ea2000c1e1900 */
[----:B------:R-:W-:-:S04]  /*01e0*/  ISETP.GE.U32.AND P0, PT, R11, UR10, PT ;  /* 0x0000000a0b007c0c */ /* 0x000fc8000bf06070 */
[----:B------:R-:W-:-:S13]  /*01f0*/  ISETP.EQ.AND P0, PT, R7, RZ, P0 ;  /* 0x000000ff0700720c */ /* 0x000fda0000702270 */
[----:B------:R-:W-:-:S06]  /*0200*/  @!P0 IMAD.WIDE.U32 R10, R11, 0x4, R4 ;  /* 0x000000040b0a8825 */ /* 0x000fcc00078e0004 */
[----:B------:R-:W3:Y:S01]  /*0210*/  @!P0 LDG.E R10, desc[UR6][R10.64] ;  /* 0x000000060a0a8981 */ /* 0x000ee2000c1e1900 */
[----:B------:R-:W-:-:S05]  /*0220*/  IMAD.IADD R13, R12, 0x1, R13 ;  /* 0x000000010c0d7824 */ /* 0x000fca00078e020d */
[----:B------:R-:W-:Y:S01]  /*0230*/  ISETP.GE.U32.AND P1, PT, R13, UR10, PT ;  /* 0x0000000a0d007c0c */ /* 0x000fe2000bf26070 */
[----:B--2---:R-:W-:-:S04]  /*0240*/  IMAD.IADD R15, R8, 0x1, R15 ;  /* 0x00000001080f7824 */ /* 0x004fc800078e020f */
[----:B---3--:R-:W-:-:S08]  /*0250*/  @!P0 IMAD.IADD R15, R15, 0x1, R10 ;  /* 0x000000010f0f8824 */ /* 0x008fd000078e020a */
[----:B------:R-:W-:Y:S05]  /*0260*/  @!P1 BRA `(.L_x_3) ;  /* 0xfffffffc00cc9947 */ /* 0x000fea000383ffff */
[----:B------:R-:W-:Y:S05]  /*0270*/  BSYNC.RECONVERGENT B1 ;  /* 0x0000000000017941 */ /* 0x000fea0003800200 */
.L_x_2:
[----:B------:R0:W-:Y:S02]  /*0280*/  STS [R2], R15 ;  /* 0x0000000f02007388 */ /* 0x0001e40000000800 */
.L_x_1:
[----:B------:R-:W-:Y:S05]  /*0290*/  BSYNC.RECONVERGENT B0 ;  /* 0x0000000000007941 */ /* 0x000fea0003800200 */
.L_x_0:
[----:B------:R-:W-:Y:S01]  /*02a0*/  BAR.SYNC.DEFER_BLOCKING 0x0 ;  /* 0x0000000000007b1d */ /* 0x000fe20000010000 */
[----:B------:R-:W-:-:S05]  /*02b0*/  ISETP.GE.U32.AND P0, PT, R6, 0x200, PT ;  /* 0x000002000600780c */ /* 0x000fca0003f06070 */
[----:B------:R-:W-:Y:S04]  /*02c0*/  BSSY.RECONVERGENT B1, `(.L_x_4) ;  /* 0x000001d000017945 */ /* 0x000fe80003800200 */
[----:B------:R-:W-:Y:S04]  /*02d0*/  BSSY.RELIABLE B0, `(.L_x_5) ;  /* 0x0000015000007945 */ /* 0x000fe80003800100 */
[----:B------:R-:W-:Y:S05]  /*02e0*/  @!P0 BRA `(.L_x_6) ;  /* 0x00000000001c8947 */ /* 0x000fea0003800000 */
[----:B------:R-:W-:-:S13]  /*02f0*/  ISETP.GT.U32.AND P0, PT, R3, 0xff, PT ;  /* 0x000000ff0300780c */ /* 0x000fda0003f04070 */
[----:B------:R-:W-:Y:S04]  /*0300*/  @!P0 LDS R4, [R2+0x400] ;  /* 0x0004000002048984 */ /* 0x000fe80000000800 */
[----:B------:R-:W1:Y:S02]  /*0310*/  @!P0 LDS R5, [R2] ;  /* 0x0000000002058984 */ /* 0x000e640000000800 */
[----:B-1----:R-:W-:-:S05]  /*0320*/  @!P0 IMAD.IADD R5, R4, 0x1, R5 ;  /* 0x0000000104058824 */ /* 0x002fca00078e0205 */
[----:B------:R1:W-:Y:S01]  /*0330*/  @!P0 STS [R2], R5 ;  /* 0x0000000502008388 */ /* 0x0003e20000000800 */
[----:B------:R-:W-:Y:S06]  /*0340*/  BAR.SYNC.DEFER_BLOCKING 0x0 ;  /* 0x0000000000007b1d */ /* 0x000fec0000010000 */
[----:B------:R-:W-:Y:S05]  /*0350*/  BRA `(.L_x_7) ;  /* 0x0000000000087947 */ /* 0x000fea0003800000 */
.L_x_6:
[----:B------:R-:W-:-:S13]  /*0360*/  ISETP.GE.U32.AND P0, PT, R6, 0x100, PT ;  /* 0x000001000600780c */ /* 0x000fda0003f06070 */
[----:B------:R-:W-:Y:S05]  /*0370*/  @!P0 BRA `(.L_x_8) ;  /* 0x00000000001c8947 */ /* 0x000fea0003800000 */
.L_x_7:
[----:B------:R-:W-:-:S13]  /*0380*/  ISETP.GT.U32.AND P0, PT, R3, 0x7f, PT ;  /* 0x0000007f0300780c */ /* 0x000fda0003f04070 */
[----:B------:R-:W-:Y:S04]  /*0390*/  @!P0 LDS R4, [R2+0x200] ;  /* 0x0002000002048984 */ /* 0x000fe80000000800 */
[----:B-1----:R-:W1:Y:S02]  /*03a0*/  @!P0 LDS R5, [R2] ;  /* 0x0000000002058984 */ /* 0x002e640000000800 */
[----:B-1----:R-:W-:-:S05]  /*03b0*/  @!P0 IADD3 R5, PT, PT, R4, R5, RZ ;  /* 0x0000000504058210 */ /* 0x002fca0007ffe0ff */
[----:B------:R1:W-:Y:S01]  /*03c0*/  @!P0 STS [R2], R5 ;  /* 0x0000000502008388 */ /* 0x0003e20000000800 */
[----:B------:R-:W-:Y:S06]  /*03d0*/  BAR.SYNC.DEFER_BLOCKING 0x0 ;  /* 0x0000000000007b1d */ /* 0x000fec0000010000 */
[----:B------:R-:W-:Y:S05]  /*03e0*/  BRA `(.L_x_9) ;  /* 0x00000000000c7947 */ /* 0x000fea0003800000 */
.L_x_8:
[----:B------:R-:W-:-:S13]  /*03f0*/  ISETP.GE.U32.AND P0, PT, R6, 0x80, PT ;  /* 0x000000800600780c */ /* 0x000fda0003f06070 */
[----:B------:R-:W-:Y:S05]  /*0400*/  @!P0 BREAK.RELIABLE B0 ;  /* 0x0000000000008942 */ /* 0x000fea0003800100 */
[----:B------:R-:W-:Y:S05]  /*0410*/  @!P0 BRA `(.L_x_10) ;  /* 0x00000000001c8947 */ /* 0x000fea0003800000 */
.L_x_9:
[----:B------:R-:W-:Y:S05]  /*0420*/  BSYNC.RELIABLE B0 ;  /* 0x0000000000007941 */ /* 0x000fea0003800100 */
.L_x_5:
[----:B------:R-:W-:-:S13]  /*0430*/  ISETP.GT.U32.AND P0, PT, R3, 0x3f, PT ;  /* 0x0000003f0300780c */ /* 0x000fda0003f04070 */
[----:B------:R-:W-:Y:S04]  /*0440*/  @!P0 LDS R4, [R2+0x100] ;  /* 0x0001000002048984 */ /* 0x000fe80000000800 */
[----:B-1----:R-:W1:Y:S02]  /*0450*/  @!P0 LDS R5, [R2] ;  /* 0x0000000002058984 */ /* 0x002e640000000800 */
[----:B-1----:R-:W-:-:S05]  /*0460*/  @!P0 IMAD.IADD R5, R4, 0x1, R5 ;  /* 0x0000000104058824 */ /* 0x002fca00078e0205 */
[----:B------:R1:W-:Y:S01]  /*0470*/  @!P0 STS [R2], R5 ;  /* 0x0000000502008388 */ /* 0x0003e20000000800 */
[----:B------:R-:W-:Y:S06]  /*0480*/  BAR.SYNC.DEFER_BLOCKING 0x0 ;  /* 0x0000000000007b1d */ /* 0x000fec0000010000 */
.L_x_10:
[----:B------:R-:W-:Y:S05]  /*0490*/  BSYNC.RECONVERGENT B1 ;  /* 0x0000000000017941 */ /* 0x000fea0003800200 */
.L_x_4:
[----:B------:R-:W-:Y:S05]  /*04a0*/  WARPSYNC.ALL ;  /* 0x0000000000007948 */ /* 0x000fea0003800000 */
[----:B------:R-:W-:-:S13]  /*04b0*/  ISETP.GT.U32.AND P0, PT, R3, 0x1f, PT ;  /* 0x0000001f0300780c */ /* 0x000fda0003f04070 */
[----:B------:R-:W-:Y:S05]  /*04c0*/  @P0 EXIT ;  /* 0x000000000000094d */ /* 0x000fea0003800000 */
[----:B------:R-:W-:Y:S01]  /*04d0*/  ISETP.GE.U32.AND P0, PT, R6, 0x40, PT ;  /* 0x000000400600780c */ /* 0x000fe20003f06070 */
[----:B------:R-:W-:Y:S04]  /*04e0*/  BSSY.RECONVERGENT B1, `(.L_x_11) ;  /* 0x0000027000017945 */ /* 0x000fe80003800200 */
[----:B------:R-:W-:Y:S08]  /*04f0*/  BSSY.RELIABLE B2, `(.L_x_12) ;  /* 0x0000022000027945 */ /* 0x000ff00003800100 */
[----:B------:R-:W-:Y:S04]  /*0500*/  @P0 LDS R4, [R2+0x80] ;  /* 0x0000800002040984 */ /* 0x000fe80000000800 */
[----:B-1----:R-:W1:Y:S02]  /*0510*/  @P0 LDS R5, [R2] ;  /* 0x0000000002050984 */ /* 0x002e640000000800 */
[----:B-1----:R-:W-:Y:S01]  /*0520*/  @P0 IMAD.IADD R4, R4, 0x1, R5 ;  /* 0x0000000104040824 */ /* 0x002fe200078e0205 */
[----:B------:R-:W-:Y:S06]  /*0530*/  @P0 BRA `(.L_x_13) ;  /* 0x00000000000c0947 */ /* 0x000fec0003800000 */
[----:B------:R-:W-:-:S13]  /*0540*/  ISETP.GE.U32.AND P0, PT, R6, 0x20, PT ;  /* 0x000000200600780c */ /* 0x000fda0003f06070 */
[----:B------:R-:W-:Y:S05]  /*0550*/  @!P0 BRA `(.L_x_14) ;  /* 0x0000000000148947 */ /* 0x000fea0003800000 */
[----:B------:R1:W2:Y:S02]  /*0560*/  LDS R4, [R2] ;  /* 0x0000000002047984 */ /* 0x0002a40000000800 */
.L_x_13:
[----:B------:R-:W2:Y:S02]  /*0570*/  LDS R5, [R2+0x40] ;  /* 0x0000400002057984 */ /* 0x000ea40000000800 */
[----:B--2---:R-:W-:-:S05]  /*0580*/  IMAD.IADD R5, R5, 0x1, R4 ;  /* 0x0000000105057824 */ /* 0x004fca00078e0204 */
[----:B------:R3:W-:Y:S01]  /*0590*/  STS [R2], R5 ;  /* 0x0000000502007388 */ /* 0x0007e20000000800 */
[----:B------:R-:W-:Y:S05]  /*05a0*/  BRA `(.L_x_15) ;  /* 0x00000000000c7947 */ /* 0x000fea0003800000 */
.L_x_14:
[----:B------:R-:W-:-:S13]  /*05b0*/  ISETP.GE.U32.AND P0, PT, R6, 0x10, PT ;  /* 0x000000100600780c */ /* 0x000fda0003f06070 */
[----:B------:R-:W-:Y:S05]  /*05c0*/  @!P0 BRA `(.L_x_16) ;  /* 0x0000000000108947 */ /* 0x000fea0003800000 */
[----:B------:R1:W2:Y:S02]  /*05d0*/  LDS R5, [R2] ;  /* 0x0000000002057984 */ /* 0x0002a40000000800 */
.L_x_15:
[----:B------:R-:W2:Y:S02]  /*05e0*/  LDS R4, [R2+0x20] ;  /* 0x0000200002047984 */ /* 0x000ea40000000800 */
[----:B--2---:R-:W-:Y:S01]  /*05f0*/  IMAD.IADD R4, R4, 0x1, R5 ;  /* 0x0000000104047824 */ /* 0x004fe200078e0205 */
[----:B------:R-:W-:Y:S06]  /*0600*/  BRA `(.L_x_17) ;  /* 0x00000000000c7947 */ /* 0x000fec0003800000 */
.L_x_16:
[----:B------:R-:W-:-:S13]  /*0610*/  ISETP.GE.U32.AND P0, PT, R6, 0x8, PT ;  /* 0x000000080600780c */ /* 0x000fda0003f06070 */
[----:B------:R-:W-:Y:S05]  /*0620*/  @!P0 BRA `(.L_x_18) ;  /* 0x0000000000108947 */ /* 0x000fea0003800000 */
[----:B------:R1:W2:Y:S02]  /*0630*/  LDS R4, [R2] ;  /* 0x0000000002047984 */ /* 0x0002a40000000800 */
.L_x_17:
[----:B---3--:R-:W2:Y:S02]  /*0640*/  LDS R5, [R2+0x10] ;  /* 0x0000100002057984 */ /* 0x008ea40000000800 */
[----:B--2---:R-:W-:Y:S01]  /*0650*/  IADD3 R4, PT, PT, R5, R4, RZ ;  /* 0x0000000405047210 */ /* 0x004fe20007ffe0ff */
[----:B------:R-:W-:Y:S06]  /*0660*/  BRA `(.L_x_19) ;  /* 0x00000000000c7947 */ /* 0x000fec0003800000 */
.L_x_18:
[----:B------:R-:W-:-:S13]  /*0670*/  ISETP.GE.U32.AND P0, PT, R6, 0x4, PT ;  /* 0x000000040600780c */ /* 0x000fda0003f06070 */
[----:B------:R-:W-:Y:S05]  /*0680*/  @!P0 BRA `(.L_x_20) ;  /* 0x0000000000108947 */ /* 0x000fea0003800000 */
[----:B------:R1:W2:Y:S02]  /*0690*/  LDS R4, [R2] ;  /* 0x0000000002047984 */ /* 0x0002a40000000800 */
.L_x_19:
[----:B------:R-:W2:Y:S02]  /*06a0*/  LDS R5, [R2+0x8] ;  /* 0x0000080002057984 */ /* 0x000ea40000000800 */
[----:B--2---:R-:W-:Y:S01]  /*06b0*/  IMAD.IADD R4, R5, 0x1, R4 ;  /* 0x0000000105047824 */ /* 0x004fe200078e0204 */
[----:B------:R-:W-:Y:S06]  /*06c0*/  BRA `(.L_x_21) ;  /* 0x0000000000107947 */ /* 0x000fec0003800000 */
.L_x_20:
[----:B------:R-:W-:-:S13]  /*06d0*/  ISETP.GE.U32.AND P0, PT, R6, 0x2, PT ;  /* 0x000000020600780c */ /* 0x000fda0003f06070 */
[----:B------:R-:W-:Y:S05]  /*06e0*/  @!P0 BREAK.RELIABLE B2 ;  /* 0x0000000000028942 */ /* 0x000fea0003800100 */
[----:B------:R-:W-:Y:S05]  /*06f0*/  @!P0 BRA `(.L_x_22) ;  /* 0x0000000000148947 */ /* 0x000fea0003800000 */
[----:B------:R1:W2:Y:S02]  /*0700*/  LDS R4, [R2] ;  /* 0x0000000002047984 */ /* 0x0002a40000000800 */
.L_x_21:
[----:B------:R-:W-:Y:S05]  /*0710*/  BSYNC.RELIABLE B2 ;  /* 0x0000000000027941 */ /* 0x000fea0003800100 */
.L_x_12:
[----:B------:R-:W2:Y:S02]  /*0720*/  LDS R5, [R2+0x4] ;  /* 0x0000040002057984 */ /* 0x000ea40000000800 */
[----:B--2---:R-:W-:-:S05]  /*0730*/  IMAD.IADD R5, R5, 0x1, R4 ;  /* 0x0000000105057824 */ /* 0x004fca00078e0204 */
[----:B------:R2:W-:Y:S02]  /*0740*/  STS [R2], R5 ;  /* 0x0000000502007388 */ /* 0x0005e40000000800 */
.L_x_22:
[----:B------:R-:W-:Y:S05]  /*0750*/  BSYNC.RECONVERGENT B1 ;  /* 0x0000000000017941 */ /* 0x000fea0003800200 */
.L_x_11:
[----:B------:R-:W-:Y:S05]  /*0760*/  WARPSYNC.ALL ;  /* 0x0000000000007948 */ /* 0x000fea0003800000 */
[----:B------:R-:W-:-:S13]  /*0770*/  ISETP.NE.AND P0, PT, R3, RZ, PT ;  /* 0x000000ff0300720c */ /* 0x000fda0003f05270 */
[----:B------:R-:W-:Y:S05]  /*0780*/  @P0 EXIT ;  /* 0x000000000000094d */ /* 0x000fea0003800000 */
[----:B------:R-:W3:Y:S01]  /*0790*/  S2UR UR5, SR_CgaCtaId ;  /* 0x00000000000579c3 */ /* 0x000ee20000008800 */
[----:B------:R-:W-:-:S07]  /*07a0*/  UMOV UR4, 0x400 ;  /* 0x0000040000047882 */ /* 0x000fce0000000000 */
[----:B012---:R-:W0:Y:S01]  /*07b0*/  LDC.64 R2, c[0x0][0x388] ;  /* 0x0000e200ff027b82 */ /* 0x007e220000000a00 */
[----:B---3--:R-:W-:Y:S01]  /*07c0*/  ULEA UR4, UR5, UR4, 0x18 ;  /* 0x0000000405047291 */ /* 0x008fe2000f8ec0ff */
[----:B0-----:R-:W-:-:S08]  /*07d0*/  IMAD.WIDE.U32 R2, R0, 0x4, R2 ;  /* 0x0000000400027825 */ /* 0x001fd000078e0002 */
[----:B------:R-:W0:Y:S04]  /*07e0*/  LDS R5, [UR4] ;  /* 0x00000004ff057984 */ /* 0x000e280008000800 */
[----:B0-----:R-:W-:Y:S01]  /*07f0*/  STG.E desc[UR6][R2.64], R5 ;  /* 0x0000000502007986 */ /* 0x001fe2000c101906 */
[----:B------:R-:W-:Y:S05]  /*0800*/  EXIT ;  /* 0x000000000000794d */ /* 0x000fea0003800000 */
.L_x_23:
[----:B------:R-:W-:-:S00]  /*0810*/  BRA `(.L_x_23) ;  /* 0xfffffffc00fc7947 */ /* 0x000fc0000383ffff */
[----:B------:R-:W-:-:S00]  /*0820*/  NOP ;  /* 0x0000000000007918 */ /* 0x000fc00000000000 */
        /* <DEDUP_REMOVED lines=13> */
.L_x_65:


//--------------------- .text._Z17reduce5_SMVERSIONPiS_jj --------------------------
	.section	.text._Z17reduce5_SMVERSIONPiS_jj,"ax",@progbits
	.align	128
        .global         _Z17reduce5_SMVERSIONPiS_jj
        .type           _Z17reduce5_SMVERSIONPiS_jj,@function
        .size           _Z17reduce5_SMVERSIONPiS_jj,(.L_x_66 - _Z17reduce5_SMVERSIONPiS_jj)
        .other          _Z17reduce5_SMVERSIONPiS_jj,@"STO_CUDA_ENTRY STV_DEFAULT"
_Z17reduce5_SMVERSIONPiS_jj:
.text._Z17reduce5_SMVERSIONPiS_jj:
[----:B------:R-:W-:Y:S01]  /*0000*/  LDC R1, c[0x0][0x37c] ;  /* 0x0000df00ff017b82 */ /* 0x000fe20000000800 */
[----:B------:R-:W0:Y:S07]  /*0010*/  S2R R0, SR_CTAID.X ;  /* 0x0000000000007919 */ /* 0x000e2e0000002500 */
[----:B------:R-:W0:Y:S01]  /*0020*/  LDC.64 R2, c[0x0][0x390] ;  /* 0x0000e400ff027b82 */ /* 0x000e220000000a00 */
[----:B------:R-:W1:Y:S01]  /*0030*/  LDCU.64 UR6, c[0x0][0x358] ;  /* 0x00006b00ff0677ac */ /* 0x000e620008000a00 */
[----:B------:R-:W2:Y:S01]  /*0040*/  S2R R4, SR_TID.X ;  /* 0x0000000000047919 */ /* 0x000ea20000002100 */
[----:B0-----:R-:W-:-:S04]  /*0050*/  IMAD R5, R0, R3, RZ ;  /* 0x0000000300057224 */ /* 0x001fc800078e02ff */
[----:B--2---:R-:W-:-:S04]  /*0060*/  IMAD R5, R5, 0x2, R4 ;  /* 0x0000000205057824 */ /* 0x004fc800078e0204 */
[C---:B------:R-:W-:Y:S01]  /*0070*/  IMAD.IADD R11, R5.reuse, 0x1, R3 ;  /* 0x00000001050b7824 */ /* 0x040fe200078e0203 */
[----:B------:R-:W-:-:S04]  /*0080*/  ISETP.GE.U32.AND P0, PT, R5, R2, PT ;  /* 0x000000020500720c */ /* 0x000fc80003f06070 */
[----:B------:R-:W-:Y:S01]  /*0090*/  ISETP.GE.U32.AND P1, PT, R11, R2, PT ;  /* 0x000000020b00720c */ /* 0x000fe20003f26070 */
[----:B------:R-:W-:-:S08]  /*00a0*/  IMAD.MOV.U32 R2, RZ, RZ, RZ ;  /* 0x000000ffff027224 */ /* 0x000fd000078e00ff */
[----:B------:R-:W0:Y:S08]  /*00b0*/  @!P0 LDC.64 R6, c[0x0][0x380] ;  /* 0x0000e000ff068b82 */ /* 0x000e300000000a00 */
[----:B------:R-:W2:Y:S01]  /*00c0*/  @!P1 LDC.64 R8, c[0x0][0x380] ;  /* 0x0000e000ff089b82 */ /* 0x000ea20000000a00 */
[----:B0-----:R-:W-:-:S05]  /*00d0*/  @!P0 IMAD.WIDE.U32 R6, R5, 0x4, R6 ;  /* 0x0000000405068825 */ /* 0x001fca00078e0006 */
[----:B-1----:R-:W3:Y:S01]  /*00e0*/  @!P0 LDG.E R2, desc[UR6][R6.64] ;  /* 0x0000000606028981 */ /* 0x002ee2000c1e1900 */
[----:B--2---:R-:W-:-:S06]  /*00f0*/  @!P1 IMAD.WIDE.U32 R8, R11, 0x4, R8 ;  /* 0x000000040b089825 */ /* 0x004fcc00078e0008 */
[----:B------:R-:W3:Y:S01]  /*0100*/  @!P1 LDG.E R9, desc[UR6][R8.64] ;  /* 0x0000000608099981 */ /* 0x000ee2000c1e1900 */
[----:B------:R-:W0:Y:S01]  /*0110*/  S2UR UR5, SR_CgaCtaId ;  /* 0x00000000000579c3 */ /* 0x000e220000008800 */
[----:B------:R-:W-:Y:S01]  /*0120*/  UMOV UR4, 0x400 ;  /* 0x0000040000047882 */ /* 0x000fe20000000000 */
[----:B------:R-:W-:Y:S01]  /*0130*/  ISETP.GE.U32.AND P0, PT, R3, 0x200, PT ;  /* 0x000002000300780c */ /* 0x000fe20003f06070 */
[----:B0-----:R-:W-:-:S06]  /*0140*/  ULEA UR4, UR5, UR4, 0x18 ;  /* 0x0000000405047291 */ /* 0x001fcc000f8ec0ff */
[----:B------:R-:W-:Y:S01]  /*0150*/  LEA R5, R4, UR4, 0x2 ;  /* 0x0000000404057c11 */ /* 0x000fe2000f8e10ff */
[----:B---3--:R-:W-:-:S05]  /*0160*/  @!P1 IMAD.IADD R2, R9, 0x1, R2 ;  /* 0x0000000109029824 */ /* 0x008fca00078e0202 */
[----:B------:R0:W-:Y:S01]  /*0170*/  STS [R5], R2 ;  /* 0x0000000205007388 */ /* 0x0001e20000000800 */
[----:B------:R-:W-:Y:S06]  /*0180*/  BAR.SYNC.DEFER_BLOCKING 0x0 ;  /* 0x0000000000007b1d */ /* 0x000fec0000010000 */
[----:B------:R-:W-:Y:S05]  /*0190*/  @!P0 BRA `(.L_x_24) ;  /* 0x00000000001c8947 */ /* 0x000fea0003800000 */
[----:B------:R-:W-:-:S13]  /*01a0*/  ISETP.GT.U32.AND P0, PT, R4, 0xff, PT ;  /* 0x000000ff0400780c */ /* 0x000fda0003f04070 */
[----:B0-----:R-:W-:Y:S04]  /*01b0*/  @!P0 LDS R2, [R5+0x400] ;  /* 0x0004000005028984 */ /* 0x001fe80000000800 */
[----:B------:R-:W0:Y:S02]  /*01c0*/  @!P0 LDS R7, [R5] ;  /* 0x0000000005078984 */ /* 0x000e240000000800 */
[----:B0-----:R-:W-:-:S05]  /*01d0*/  @!P0 IMAD.IADD R2, R2, 0x1, R7 ;  /* 0x0000000102028824 */ /* 0x001fca00078e0207 */
[----:B------:R1:W-:Y:S01]  /*01e0*/  @!P0 STS [R5], R2 ;  /* 0x0000000205008388 */ /* 0x0003e20000000800 */
[----:B------:R-:W-:Y:S06]  /*01f0*/  BAR.SYNC.DEFER_BLOCKING 0x0 ;  /* 0x0000000000007b1d */ /* 0x000fec0000010000 */
[----:B------:R-:W-:Y:S05]  /*0200*/  BRA `(.L_x_25) ;  /* 0x0000000000087947 */ /* 0x000fea0003800000 */
.L_x_24:
[----:B------:R-:W-:-:S13]  /*0210*/  ISETP.GE.U32.AND P0, PT, R3, 0x100, PT ;  /* 0x000001000300780c */ /* 0x000fda0003f06070 */
[----:B------:R-:W-:Y:S05]  /*0220*/  @!P0 BRA `(.L_x_26) ;  /* 0x00000000001c8947 */ /* 0x000fea0003800000 */
.L_x_25:
[----:B------:R-:W-:-:S13]  /*0230*/  ISETP.GT.U32.AND P0, PT, R4, 0x7f, PT ;  /* 0x0000007f0400780c */ /* 0x000fda0003f04070 */
[----:B01----:R-:W-:Y:S04]  /*0240*/  @!P0 LDS R2, [R5+0x200] ;  /* 0x0002000005028984 */ /* 0x003fe80000000800 */
[----:B------:R-:W0:Y:S02]  /*0250*/  @!P0 LDS R7, [R5] ;  /* 0x0000000005078984 */ /* 0x000e240000000800 */
[----:B0-----:R-:W-:-:S05]  /*0260*/  @!P0 IMAD.IADD R2, R2, 0x1, R7 ;  /* 0x0000000102028824 */ /* 0x001fca00078e0207 */
[----:B------:R1:W-:Y:S01]  /*0270*/  @!P0 STS [R5], R2 ;  /* 0x0000000205008388 */ /* 0x0003e20000000800 */
[----:B------:R-:W-:Y:S06]  /*0280*/  BAR.SYNC.DEFER_BLOCKING 0x0 ;  /* 0x0000000000007b1d */ /* 0x000fec0000010000 */
[----:B------:R-:W-:Y:S05]  /*0290*/  BRA `(.L_x_27) ;  /* 0x0000000000087947 */ /* 0x000fea0003800000 */
.L_x_26:
[----:B------:R-:W-:-:S13]  /*02a0*/  ISETP.GE.U32.AND P0, PT, R3, 0x80, PT ;  /* 0x000000800300780c */ /* 0x000fda0003f06070 */
[----:B------:R-:W-:Y:S05]  /*02b0*/  @!P0 BRA `(.L_x_28) ;  /* 0x0000000000188947 */ /* 0x000fea0003800000 */
.L_x_27:
[----:B------:R-:W-:-:S13]  /*02c0*/  ISETP.GT.U32.AND P0, PT, R4, 0x3f, PT ;  /* 0x0000003f0400780c */ /* 0x000fda0003f04070 */
[----:B01----:R-:W-:Y:S04]  /*02d0*/  @!P0 LDS R2, [R5+0x100] ;  /* 0x0001000005028984 */ /* 0x003fe80000000800 */
[----:B------:R-:W0:Y:S02]  /*02e0*/  @!P0 LDS R7, [R5] ;  /* 0x0000000005078984 */ /* 0x000e240000000800 */
[----:B0-----:R-:W-:-:S05]  /*02f0*/  @!P0 IMAD.IADD R2, R2, 0x1, R7 ;  /* 0x0000000102028824 */ /* 0x001fca00078e0207 */
[----:B------:R1:W-:Y:S01]  /*0300*/  @!P0 STS [R5], R2 ;  /* 0x0000000205008388 */ /* 0x0003e20000000800 */
[----:B------:R-:W-:Y:S06]  /*0310*/  BAR.SYNC.DEFER_BLOCKING 0x0 ;  /* 0x0000000000007b1d */ /* 0x000fec0000010000 */
.L_x_28:
[----:B------:R-:W-:-:S13]  /*0320*/  ISETP.GT.U32.AND P0, PT, R4, 0x1f, PT ;  /* 0x0000001f0400780c */ /* 0x000fda0003f04070 */
[----:B------:R-:W-:Y:S05]  /*0330*/  @P0 EXIT ;  /* 0x000000000000094d */ /* 0x000fea0003800000 */
[----:B------:R-:W-:-:S13]  /*0340*/  ISETP.GE.U32.AND P0, PT, R3, 0x40, PT ;  /* 0x000000400300780c */ /* 0x000fda0003f06070 */
[----:B01----:R-:W-:Y:S04]  /*0350*/  @P0 LDS R2, [R5+0x80] ;  /* 0x0000800005020984 */ /* 0x003fe80000000800 */
[----:B------:R-:W0:Y:S02]  /*0360*/  @P0 LDS R7, [R5] ;  /* 0x0000000005070984 */ /* 0x000e240000000800 */
[----:B0-----:R-:W-:Y:S01]  /*0370*/  @P0 IMAD.IADD R2, R2, 0x1, R7 ;  /* 0x0000000102020824 */ /* 0x001fe200078e0207 */
[----:B------:R-:W-:Y:S06]  /*0380*/  @P0 BRA `(.L_x_29) ;  /* 0x00000000000c0947 */ /* 0x000fec0003800000 */
[----:B------:R-:W-:-:S13]  /*0390*/  ISETP.GE.U32.AND P0, PT, R3, 0x20, PT ;  /* 0x000000200300780c */ /* 0x000fda0003f06070 */
[----:B------:R-:W-:Y:S05]  /*03a0*/  @!P0 BRA `(.L_x_30) ;  /* 0x0000000000148947 */ /* 0x000fea0003800000 */
[----:B------:R0:W1:Y:S02]  /*03b0*/  LDS R2, [R5] ;  /* 0x0000000005027984 */ /* 0x0000640000000800 */
.L_x_29:
[----:B------:R-:W1:Y:S02]  /*03c0*/  LDS R3, [R5+0x40] ;  /* 0x0000400005037984 */ /* 0x000e640000000800 */
[----:B-1----:R-:W-:-:S05]  /*03d0*/  IMAD.IADD R2, R3, 0x1, R2 ;  /* 0x0000000103027824 */ /* 0x002fca00078e0202 */
[----:B------:R2:W-:Y:S01]  /*03e0*/  STS [R5], R2 ;  /* 0x0000000205007388 */ /* 0x0005e20000000800 */
[----:B------:R-:W-:Y:S05]  /*03f0*/  BRA `(.L_x_31) ;  /* 0x00000000000c7947 */ /* 0x000fea0003800000 */
.L_x_30:
[----:B------:R-:W-:-:S13]  /*0400*/  ISETP.GE.U32.AND P0, PT, R3, 0x10, PT ;  /* 0x000000100300780c */ /* 0x000fda0003f06070 */
[----:B------:R-:W-:Y:S05]  /*0410*/  @!P0 BRA `(.L_x_32) ;  /* 0x0000000000108947 */ /* 0x000fea0003800000 */
[----:B------:R0:W1:Y:S02]  /*0420*/  LDS R2, [R5] ;  /* 0x0000000005027984 */ /* 0x0000640000000800 */
.L_x_31:
[----:B------:R-:W1:Y:S02]  /*0430*/  LDS R3, [R5+0x20] ;  /* 0x0000200005037984 */ /* 0x000e640000000800 */
[----:B-12---:R-:W-:Y:S01]  /*0440*/  IMAD.IADD R2, R3, 0x1, R2 ;  /* 0x0000000103027824 */ /* 0x006fe200078e0202 */
[----:B------:R-:W-:Y:S06]  /*0450*/  BRA `(.L_x_33) ;  /* 0x00000000000c7947 */ /* 0x000fec0003800000 */
.L_x_32:
[----:B------:R-:W-:-:S13]  /*0460*/  ISETP.GE.U32.AND P0, PT, R3, 0x8, PT ;  /* 0x000000080300780c */ /* 0x000fda0003f06070 */
[----:B------:R-:W-:Y:S05]  /*0470*/  @!P0 BRA `(.L_x_34) ;  /* 0x0000000000108947 */ /* 0x000fea0003800000 */
[----:B------:R0:W1:Y:S02]  /*0480*/  LDS R2, [R5] ;  /* 0x0000000005027984 */ /* 0x0000640000000800 */
.L_x_33:
[----:B------:R-:W1:Y:S02]  /*0490*/  LDS R3, [R5+0x10] ;  /* 0x0000100005037984 */ /* 0x000e640000000800 */
[----:B-1----:R-:W-:Y:S01]  /*04a0*/  IMAD.IADD R2, R3, 0x1, R2 ;  /* 0x0000000103027824 */ /* 0x002fe200078e0202 */
[----:B------:R-:W-:Y:S06]  /*04b0*/  BRA `(.L_x_35) ;  /* 0x00000000000c7947 */ /* 0x000fec0003800000 */
.L_x_34:
[----:B------:R-:W-:-:S13]  /*04c0*/  ISETP.GE.U32.AND P0, PT, R3, 0x4, PT ;  /* 0x000000040300780c */ /* 0x000fda0003f06070 */
[----:B------:R-:W-:Y:S05]  /*04d0*/  @!P0 BRA `(.L_x_36) ;  /* 0x0000000000108947 */ /* 0x000fea0003800000 */
[----:B------:R0:W1:Y:S02]  /*04e0*/  LDS R2, [R5] ;  /* 0x0000000005027984 */ /* 0x0000640000000800 */
.L_x_35:
[----:B------:R-:W1:Y:S02]  /*04f0*/  LDS R3, [R5+0x8] ;  /* 0x0000080005037984 */ /* 0x000e640000000800 */
[----:B-1----:R-:W-:Y:S01]  /*0500*/  IMAD.IADD R2, R3, 0x1, R2 ;  /* 0x0000000103027824 */ /* 0x002fe200078e0202 */
[----:B------:R-:W-:Y:S06]  /*0510*/  BRA `(.L_x_37) ;  /* 0x00000000000c7947 */ /* 0x000fec0003800000 */
.L_x_36:
[----:B------:R-:W-:-:S13]  /*0520*/  ISETP.GE.U32.AND P0, PT, R3, 0x2, PT ;  /* 0x000000020300780c */ /* 0x000fda0003f06070 */
[----:B------:R-:W-:Y:S05]  /*0530*/  @!P0 BRA `(.L_x_38) ;  /* 0x0000000000108947 */ /* 0x000fea0003800000 */
[----:B------:R0:W1:Y:S02]  /*0540*/  LDS R2, [R5] ;  /* 0x0000000005027984 */ /* 0x0000640000000800 */
.L_x_37:
[----:B------:R-:W1:Y:S02]  /*0550*/  LDS R3, [R5+0x4] ;  /* 0x0000040005037984 */ /* 0x000e640000000800 */
[----:B-1----:R-:W-:-:S05]  /*0560*/  IMAD.IADD R2, R3, 0x1, R2 ;  /* 0x0000000103027824 */ /* 0x002fca00078e0202 */
[----:B------:R1:W-:Y:S02]  /*0570*/  STS [R5], R2 ;  /* 0x0000000205007388 */ /* 0x0003e40000000800 */
.L_x_38:
[----:B------:R-:W-:-:S13]  /*0580*/  ISETP.NE.AND P0, PT, R4, RZ, PT ;  /* 0x000000ff0400720c */ /* 0x000fda0003f05270 */
[----:B------:R-:W-:Y:S05]  /*0590*/  @P0 EXIT ;  /* 0x000000000000094d */ /* 0x000fea0003800000 */
[----:B01----:R-:W0:Y:S01]  /*05a0*/  LDS R5, [UR4] ;  /* 0x00000004ff057984 */ /* 0x003e220008000800 */
[----:B------:R-:W1:Y:S02]  /*05b0*/  LDC.64 R2, c[0x0][0x388] ;  /* 0x0000e200ff027b82 */ /* 0x000e640000000a00 */
[----:B-1----:R-:W-:-:S05]  /*05c0*/  IMAD.WIDE.U32 R2, R0, 0x4, R2 ;  /* 0x0000000400027825 */ /* 0x002fca00078e0002 */
[----:B0-----:R-:W-:Y:S01]  /*05d0*/  STG.E desc[UR6][R2.64], R5 ;  /* 0x0000000502007986 */ /* 0x001fe2000c101906 */
[----:B------:R-:W-:Y:S05]  /*05e0*/  EXIT ;  /* 0x000000000000794d */ /* 0x000fea0003800000 */
.L_x_39:
        /* <DEDUP_REMOVED lines=9> */
.L_x_66:


//--------------------- .text._Z17reduce4_SMVERSIONPiS_jj --------------------------
	.section	.text._Z17reduce4_SMVERSIONPiS_jj,"ax",@progbits
	.align	128
        .global         _Z17reduce4_SMVERSIONPiS_jj
        .type           _Z17reduce4_SMVERSIONPiS_jj,@function
        .size           _Z17reduce4_SMVERSIONPiS_jj,(.L_x_67 - _Z17reduce4_SMVERSIONPiS_jj)
        .other          _Z17reduce4_SMVERSIONPiS_jj,@"STO_CUDA_ENTRY STV_DEFAULT"
_Z17reduce4_SMVERSIONPiS_jj:
.text._Z17reduce4_SMVERSIONPiS_jj:
[----:B------:R-:W-:Y:S01]  /*0000*/  LDC R1, c[0x0][0x37c] ;  /* 0x0000df00ff017b82 */ /* 0x000fe20000000800 */
[----:B------:R-:W0:Y:S01]  /*0010*/  S2R R0, SR_CTAID.X ;  /* 0x0000000000007919 */ /* 0x000e220000002500 */
[----:B------:R-:W0:Y:S01]  /*0020*/  LDCU UR8, c[0x0][0x360] ;  /* 0x00006c00ff0877ac */ /* 0x000e220008000800 */
[----:B------:R-:W-:Y:S01]  /*0030*/  IMAD.MOV.U32 R8, RZ, RZ, RZ ;  /* 0x000000ffff087224 */ /* 0x000fe200078e00ff */
[----:B------:R-:W1:Y:S01]  /*0040*/  S2R R2, SR_TID.X ;  /* 0x0000000000027919 */ /* 0x000e620000002100 */
[----:B------:R-:W2:Y:S01]  /*0050*/  LDCU UR5, c[0x0][0x394] ;  /* 0x00007280ff0577ac */ /* 0x000ea20008000800 */
[----:B------:R-:W3:Y:S01]  /*0060*/  LDCU UR4, c[0x0][0x390] ;  /* 0x00007200ff0477ac */ /* 0x000ee20008000800 */
[----:B------:R-:W4:Y:S01]  /*0070*/  LDCU.64 UR6, c[0x0][0x358] ;  /* 0x00006b00ff0677ac */ /* 0x000f220008000a00 */
[----:B0-----:R-:W-:-:S04]  /*0080*/  IMAD R3, R0, UR8, RZ ;  /* 0x0000000800037c24 */ /* 0x001fc8000f8e02ff */
[----:B-1----:R-:W-:-:S04]  /*0090*/  IMAD R3, R3, 0x2, R2 ;  /* 0x0000000203037824 */ /* 0x002fc800078e0202 */
[C---:B--2---:R-:W-:Y:S01]  /*00a0*/  VIADD R9, R3.reuse, UR5 ;  /* 0x0000000503097c36 */ /* 0x044fe20008000000 */
[----:B---3--:R-:W-:-:S04]  /*00b0*/  ISETP.GE.U32.AND P0, PT, R3, UR4, PT ;  /* 0x0000000403007c0c */ /* 0x008fc8000bf06070 */
[----:B------:R-:W-:-:S09]  /*00c0*/  ISETP.GE.U32.AND P1, PT, R9, UR4, PT ;  /* 0x0000000409007c0c */ /* 0x000fd2000bf26070 */
[----:B------:R-:W0:Y:S08]  /*00d0*/  @!P0 LDC.64 R4, c[0x0][0x380] ;  /* 0x0000e000ff048b82 */ /* 0x000e300000000a00 */
[----:B------:R-:W1:Y:S01]  /*00e0*/  @!P1 LDC.64 R6, c[0x0][0x380] ;  /* 0x0000e000ff069b82 */ /* 0x000e620000000a00 */
[----:B0-----:R-:W-:-:S05]  /*00f0*/  @!P0 IMAD.WIDE.U32 R4, R3, 0x4, R4 ;  /* 0x0000000403048825 */ /* 0x001fca00078e0004 */
[----:B----4-:R-:W2:Y:S01]  /*0100*/  @!P0 LDG.E R8, desc[UR6][R4.64] ;  /* 0x0000000604088981 */ /* 0x010ea2000c1e1900 */
[----:B-1----:R-:W-:-:S06]  /*0110*/  @!P1 IMAD.WIDE.U32 R6, R9, 0x4, R6 ;  /* 0x0000000409069825 */ /* 0x002fcc00078e0006 */
[----:B------:R-:W3:Y:S01]  /*0120*/  @!P1 LDG.E R7, desc[UR6][R6.64] ;  /* 0x0000000606079981 */ /* 0x000ee2000c1e1900 */
[----:B------:R-:W0:Y:S01]  /*0130*/  S2UR UR5, SR_CgaCtaId ;  /* 0x00000000000579c3 */ /* 0x000e220000008800 */
[----:B------:R-:W-:Y:S01]  /*0140*/  IMAD.U32 R3, RZ, RZ, UR8 ;  /* 0x00000008ff037e24 */ /* 0x000fe2000f8e00ff */
[----:B------:R-:W-:-:S04]  /*0150*/  UMOV UR4, 0x400 ;  /* 0x0000040000047882 */ /* 0x000fc80000000000 */
[----:B------:R-:W-:Y:S01]  /*0160*/  ISETP.GE.U32.AND P0, PT, R3, 0x42, PT ;  /* 0x000000420300780c */ /* 0x000fe20003f06070 */
[----:B0-----:R-:W-:Y:S01]  /*0170*/  ULEA UR4, UR5, UR4, 0x18 ;  /* 0x0000000405047291 */ /* 0x001fe2000f8ec0ff */
[----:B--2---:R-:W-:Y:S01]  /*0180*/  IMAD.MOV.U32 R9, RZ, RZ, R8 ;  /* 0x000000ffff097224 */ /* 0x004fe200078e0008 */
[----:B---3--:R-:W-:-:S04]  /*0190*/  @!P1 IADD3 R9, PT, PT, R7, R8, RZ ;  /* 0x0000000807099210 */ /* 0x008fc80007ffe0ff */
[----:B------:R-:W-:-:S05]  /*01a0*/  LEA R8, R2, UR4, 0x2 ;  /* 0x0000000402087c11 */ /* 0x000fca000f8e10ff */
[----:B------:R0:W-:Y:S01]  /*01b0*/  STS [R8], R9 ;  /* 0x0000000908007388 */ /* 0x0001e20000000800 */
[----:B------:R-:W-:Y:S01]  /*01c0*/  BAR.SYNC.DEFER_BLOCKING 0x0 ;  /* 0x0000000000007b1d */ /* 0x000fe20000010000 */
[----:B------:R-:W-:-:S05]  /*01d0*/  ISETP.GT.U32.AND P1, PT, R2, 0x1f, PT ;  /* 0x0000001f0200780c */ /* 0x000fca0003f24070 */
[----:B------:R-:W-:Y:S08]  /*01e0*/  @!P0 BRA `(.L_x_40) ;  /* 0x00000000002c8947 */ /* 0x000ff00003800000 */
.L_x_41:
[----:B------:R-:W-:-:S04]  /*01f0*/  SHF.R.U32.HI R7, RZ, 0x1, R3 ;  /* 0x00000001ff077819 */ /* 0x000fc80000011603 */
[----:B------:R-:W-:-:S13]  /*0200*/  ISETP.GE.U32.AND P0, PT, R2, R7, PT ;  /* 0x000000070200720c */ /* 0x000fda0003f06070 */
[----:B------:R-:W-:Y:S01]  /*0210*/  @!P0 IMAD R4, R7, 0x4, R8 ;  /* 0x0000000407048824 */ /* 0x000fe200078e0208 */
[----:B------:R-:W-:Y:S05]  /*0220*/  @!P0 LDS R5, [R8] ;  /* 0x0000000008058984 */ /* 0x000fea0000000800 */
[----:B------:R-:W1:Y:S02]  /*0230*/  @!P0 LDS R4, [R4] ;  /* 0x0000000004048984 */ /* 0x000e640000000800 */
[----:B-1----:R-:W-:-:S05]  /*0240*/  @!P0 IMAD.IADD R5, R4, 0x1, R5 ;  /* 0x0000000104058824 */ /* 0x002fca00078e0205 */
[----:B------:R1:W-:Y:S01]  /*0250*/  @!P0 STS [R8], R5 ;  /* 0x0000000508008388 */ /* 0x0003e20000000800 */
[----:B------:R-:W-:Y:S01]  /*0260*/  BAR.SYNC.DEFER_BLOCKING 0x0 ;  /* 0x0000000000007b1d */ /* 0x000fe20000010000 */
[----:B------:R-:W-:Y:S01]  /*0270*/  ISETP.GT.U32.AND P0, PT, R3, 0x83, PT ;  /* 0x000000830300780c */ /* 0x000fe20003f04070 */
[----:B------:R-:W-:-:S12]  /*0280*/  IMAD.MOV.U32 R3, RZ, RZ, R7 ;  /* 0x000000ffff037224 */ /* 0x000fd800078e0007 */
[----:B-1----:R-:W-:Y:S05]  /*0290*/  @P0 BRA `(.L_x_41) ;  /* 0xfffffffc00d40947 */ /* 0x002fea000383ffff */
.L_x_40:
[----:B------:R-:W-:Y:S05]  /*02a0*/  @P1 EXIT ;  /* 0x000000000000194d */ /* 0x000fea0003800000 */
[----:B------:R-:W1:Y:S02]  /*02b0*/  LDC R5, c[0x0][0x394] ;  /* 0x0000e500ff057b82 */ /* 0x000e640000000800 */
[----:B-1----:R-:W-:-:S13]  /*02c0*/  ISETP.GE.U32.AND P0, PT, R5, 0x40, PT ;  /* 0x000000400500780c */ /* 0x002fda0003f06070 */
[----:B------:R-:W-:Y:S04]  /*02d0*/  @P0 LDS R3, [R8+0x80] ;  /* 0x0000800008030984 */ /* 0x000fe80000000800 */
[----:B------:R-:W1:Y:S02]  /*02e0*/  @P0 LDS R4, [R8] ;  /* 0x0000000008040984 */ /* 0x000e640000000800 */
[----:B-1----:R-:W-:-:S05]  /*02f0*/  @P0 IADD3 R3, PT, PT, R3, R4, RZ ;  /* 0x0000000403030210 */ /* 0x002fca0007ffe0ff */
[----:B------:R1:W-:Y:S01]  /*0300*/  @P0 STS [R8], R3 ;  /* 0x0000000308000388 */ /* 0x0003e20000000800 */
[----:B------:R-:W-:Y:S05]  /*0310*/  @P0 BRA `(.L_x_42) ;  /* 0x00000000000c0947 */ /* 0x000fea0003800000 */
[----:B------:R-:W-:-:S13]  /*0320*/  ISETP.GE.U32.AND P0, PT, R5, 0x20, PT ;  /* 0x000000200500780c */ /* 0x000fda0003f06070 */
[----:B------:R-:W-:Y:S05]  /*0330*/  @!P0 BRA `(.L_x_43) ;  /* 0x0000000000108947 */ /* 0x000fea0003800000 */
[----:B-1----:R2:W3:Y:S02]  /*0340*/  LDS R3, [R8] ;  /* 0x0000000008037984 */ /* 0x0024e40000000800 */
.L_x_42:
[----:B------:R-:W1:Y:S02]  /*0350*/  LDS R4, [R8+0x40] ;  /* 0x0000400008047984 */ /* 0x000e640000000800 */
[----:B-1-3--:R-:W-:Y:S01]  /*0360*/  IMAD.IADD R3, R4, 0x1, R3 ;  /* 0x0000000104037824 */ /* 0x00afe200078e0203 */
[----:B------:R-:W-:Y:S06]  /*0370*/  BRA `(.L_x_44) ;  /* 0x00000000000c7947 */ /* 0x000fec0003800000 */
.L_x_43:
[----:B------:R-:W-:-:S13]  /*0380*/  ISETP.GE.U32.AND P0, PT, R5, 0x10, PT ;  /* 0x000000100500780c */ /* 0x000fda0003f06070 */
[----:B------:R-:W-:Y:S05]  /*0390*/  @!P0 BRA `(.L_x_45) ;  /* 0x0000000000108947 */ /* 0x000fea0003800000 */
[----:B-1----:R1:W2:Y:S02]  /*03a0*/  LDS R3, [R8] ;  /* 0x0000000008037984 */ /* 0x0022a40000000800 */
.L_x_44:
[----:B------:R-:W2:Y:S02]  /*03b0*/  LDS R4, [R8+0x20] ;  /* 0x0000200008047984 */ /* 0x000ea40000000800 */
[----:B--2---:R-:W-:Y:S01]  /*03c0*/  IMAD.IADD R3, R4, 0x1, R3 ;  /* 0x0000000104037824 */ /* 0x004fe200078e0203 */
[----:B------:R-:W-:Y:S06]  /*03d0*/  BRA `(.L_x_46) ;  /* 0x00000000000c7947 */ /* 0x000fec0003800000 */
.L_x_45:
[----:B------:R-:W-:-:S13]  /*03e0*/  ISETP.GE.U32.AND P0, PT, R5, 0x8, PT ;  /* 0x000000080500780c */ /* 0x000fda0003f06070 */
[----:B------:R-:W-:Y:S05]  /*03f0*/  @!P0 BRA `(.L_x_47) ;  /* 0x0000000000108947 */ /* 0x000fea0003800000 */
[----:B-1----:R1:W2:Y:S02]  /*0400*/  LDS R3, [R8] ;  /* 0x0000000008037984 */ /* 0x0022a40000000800 */
.L_x_46:
[----:B------:R-:W2:Y:S02]  /*0410*/  LDS R4, [R8+0x10] ;  /* 0x0000100008047984 */ /* 0x000ea40000000800 */
[----:B--2---:R-:W-:Y:S01]  /*0420*/  IMAD.IADD R3, R4, 0x1, R3 ;  /* 0x0000000104037824 */ /* 0x004fe200078e0203 */
[----:B------:R-:W-:Y:S06]  /*0430*/  BRA `(.L_x_48) ;  /* 0x00000000000c7947 */ /* 0x000fec0003800000 */
.L_x_47:
[----:B------:R-:W-:-:S13]  /*0440*/  ISETP.GE.U32.AND P0, PT, R5, 0x4, PT ;  /* 0x000000040500780c */ /* 0x000fda0003f06070 */
[----:B------:R-:W-:Y:S05]  /*0450*/  @!P0 BRA `(.L_x_49) ;  /* 0x0000000000108947 */ /* 0x000fea0003800000 */
[----:B-1----:R1:W2:Y:S02]  /*0460*/  LDS R3, [R8] ;  /* 0x0000000008037984 */ /* 0x0022a40000000800 */
.L_x_48:
[----:B------:R-:W2:Y:S02]  /*0470*/  LDS R4, [R8+0x8] ;  /* 0x0000080008047984 */ /* 0x000ea40000000800 */
[----:B--2---:R-:W-:Y:S01]  /*0480*/  IADD3 R3, PT, PT, R4, R3, RZ ;  /* 0x0000000304037210 */ /* 0x004fe20007ffe0ff */
[----:B------:R-:W-:Y:S06]  /*0490*/  BRA `(.L_x_50) ;  /* 0x00000000000c7947 */ /* 0x000fec0003800000 */
.L_x_49:
[----:B------:R-:W-:-:S13]  /*04a0*/  ISETP.GE.U32.AND P0, PT, R5, 0x2, PT ;  /* 0x000000020500780c */ /* 0x000fda0003f06070 */
[----:B------:R-:W-:Y:S05]  /*04b0*/  @!P0 BRA `(.L_x_51) ;  /* 0x0000000000108947 */ /* 0x000fea0003800000 */
[----:B-1----:R1:W2:Y:S02]  /*04c0*/  LDS R3, [R8] ;  /* 0x0000000008037984 */ /* 0x0022a40000000800 */
.L_x_50:
[----:B------:R-:W2:Y:S02]  /*04d0*/  LDS R4, [R8+0x4] ;  /* 0x0000040008047984 */ /* 0x000ea40000000800 */
[----:B--2---:R-:W-:-:S05]  /*04e0*/  IMAD.IADD R3, R4, 0x1, R3 ;  /* 0x0000000104037824 */ /* 0x004fca00078e0203 */
[----:B------:R2:W-:Y:S02]  /*04f0*/  STS [R8], R3 ;  /* 0x0000000308007388 */ /* 0x0005e40000000800 */
.L_x_51:
[----:B------:R-:W-:-:S13]  /*0500*/  ISETP.NE.AND P0, PT, R2, RZ, PT ;  /* 0x000000ff0200720c */ /* 0x000fda0003f05270 */
[----:B------:R-:W-:Y:S05]  /*0510*/  @P0 EXIT ;  /* 0x000000000000094d */ /* 0x000fea0003800000 */
[----:B------:R-:W3:Y:S01]  /*0520*/  S2UR UR5, SR_CgaCtaId ;  /* 0x00000000000579c3 */ /* 0x000ee20000008800 */
[----:B------:R-:W-:-:S07]  /*0530*/  UMOV UR4, 0x400 ;  /* 0x0000040000047882 */ /* 0x000fce0000000000 */
[----:B-12---:R-:W1:Y:S01]  /*0540*/  LDC.64 R2, c[0x0][0x388] ;  /* 0x0000e200ff027b82 */ /* 0x006e620000000a00 */
[----:B---3--:R-:W-:Y:S01]  /*0550*/  ULEA UR4, UR5, UR4, 0x18 ;  /* 0x0000000405047291 */ /* 0x008fe2000f8ec0ff */
[----:B-1----:R-:W-:-:S08]  /*0560*/  IMAD.WIDE.U32 R2, R0, 0x4, R2 ;  /* 0x0000000400027825 */ /* 0x002fd000078e0002 */
[----:B------:R-:W1:Y:S04]  /*0570*/  LDS R5, [UR4] ;  /* 0x00000004ff057984 */ /* 0x000e680008000800 */
[----:B-1----:R-:W-:Y:S01]  /*0580*/  STG.E desc[UR6][R2.64], R5 ;  /* 0x0000000502007986 */ /* 0x002fe2000c101906 */
[----:B------:R-:W-:Y:S05]  /*0590*/  EXIT ;  /* 0x000000000000794d */ /* 0x000fea0003800000 */
.L_x_52:
        /* <DEDUP_REMOVED lines=14> */
.L_x_67:


//--------------------- .text._Z17reduce3_SMVERSIONPiS_j --------------------------
	.section	.text._Z17reduce3_SMVERSIONPiS_j,"ax",@progbits
	.align	128
        .global         _Z17reduce3_SMVERSIONPiS_j
        .type           _Z17reduce3_SMVERSIONPiS_j,@function
        .size           _Z17reduce3_SMVERSIONPiS_j,(.L_x_68 - _Z17reduce3_SMVERSIONPiS_j)
        .other          _Z17reduce3_SMVERSIONPiS_j,@"STO_CUDA_ENTRY STV_DEFAULT"
_Z17reduce3_SMVERSIONPiS_j:
.text._Z17reduce3_SMVERSIONPiS_j:
[----:B------:R-:W-:Y:S01]  /*0000*/  LDC R1, c[0x0][0x37c] ;  /* 0x0000df00ff017b82 */ /* 0x000fe20000000800 */
[----:B------:R-:W0:Y:S01]  /*0010*/  S2R R11, SR_CTAID.X ;  /* 0x00000000000b7919 */ /* 0x000e220000002500 */
[----:B------:R-:W0:Y:S01]  /*0020*/  LDCU UR4, c[0x0][0x360] ;  /* 0x00006c00ff0477ac */ /* 0x000e220008000800 */
[----:B------:R-:W-:Y:S01]  /*0030*/  IMAD.MOV.U32 R6, RZ, RZ, RZ ;  /* 0x000000ffff067224 */ /* 0x000fe200078e00ff */
[----:B------:R-:W1:Y:S01]  /*0040*/  S2R R9, SR_TID.X ;  /* 0x0000000000097919 */ /* 0x000e620000002100 */
[----:B------:R-:W2:Y:S01]  /*0050*/  LDCU UR5, c[0x0][0x390] ;  /* 0x00007200ff0577ac */ /* 0x000ea20008000800 */
[----:B------:R-:W3:Y:S01]  /*0060*/  LDCU.64 UR6, c[0x0][0x358] ;  /* 0x00006b00ff0677ac */ /* 0x000ee20008000a00 */
[----:B0-----:R-:W-:-:S04]  /*0070*/  IMAD R0, R11, UR4, RZ ;  /* 0x000000040b007c24 */ /* 0x001fc8000f8e02ff */
[----:B-1----:R-:W-:Y:S02]  /*0080*/  IMAD R7, R0, 0x2, R9 ;  /* 0x0000000200077824 */ /* 0x002fe400078e0209 */
[----:B------:R-:W-:-:S03]  /*0090*/  IMAD.U32 R0, RZ, RZ, UR4 ;  /* 0x00000004ff007e24 */ /* 0x000fc6000f8e00ff */
[C---:B--2---:R-:W-:Y:S02]  /*00a0*/  ISETP.GE.U32.AND P0, PT, R7.reuse, UR5, PT ;  /* 0x0000000507007c0c */ /* 0x044fe4000bf06070 */
[----:B------:R-:W-:-:S04]  /*00b0*/  IADD3 R13, PT, PT, R7, R0, RZ ;  /* 0x00000000070d7210 */ /* 0x000fc80007ffe0ff */
[----:B------:R-:W-:-:S07]  /*00c0*/  ISETP.GE.U32.AND P1, PT, R13, UR5, PT ;  /* 0x000000050d007c0c */ /* 0x000fce000bf26070 */
[----:B------:R-:W0:Y:S08]  /*00d0*/  @!P0 LDC.64 R2, c[0x0][0x380] ;  /* 0x0000e000ff028b82 */ /* 0x000e300000000a00 */
[----:B------:R-:W1:Y:S01]  /*00e0*/  @!P1 LDC.64 R4, c[0x0][0x380] ;  /* 0x0000e000ff049b82 */ /* 0x000e620000000a00 */
[----:B0-----:R-:W-:-:S05]  /*00f0*/  @!P0 IMAD.WIDE.U32 R2, R7, 0x4, R2 ;  /* 0x0000000407028825 */ /* 0x001fca00078e0002 */
[----:B---3--:R-:W2:Y:S01]  /*0100*/  @!P0 LDG.E R6, desc[UR6][R2.64] ;  /* 0x0000000602068981 */ /* 0x008ea2000c1e1900 */
[----:B-1----:R-:W-:-:S06]  /*0110*/  @!P1 IMAD.WIDE.U32 R4, R13, 0x4, R4 ;  /* 0x000000040d049825 */ /* 0x002fcc00078e0004 */
[----:B------:R-:W3:Y:S01]  /*0120*/  @!P1 LDG.E R5, desc[UR6][R4.64] ;  /* 0x0000000604059981 */ /* 0x000ee2000c1e1900 */
[----:B------:R-:W0:Y:S01]  /*0130*/  S2UR UR5, SR_CgaCtaId ;  /* 0x00000000000579c3 */ /* 0x000e220000008800 */
[----:B------:R-:W-:Y:S01]  /*0140*/  UMOV UR4, 0x400 ;  /* 0x0000040000047882 */ /* 0x000fe20000000000 */
[----:B------:R-:W-:Y:S01]  /*0150*/  ISETP.GE.U32.AND P0, PT, R0, 0x2, PT ;  /* 0x000000020000780c */ /* 0x000fe20003f06070 */
[----:B0-----:R-:W-:Y:S01]  /*0160*/  ULEA UR4, UR5, UR4, 0x18 ;  /* 0x0000000405047291 */ /* 0x001fe2000f8ec0ff */
[----:B--2---:R-:W-:Y:S01]  /*0170*/  MOV R7, R6 ;  /* 0x0000000600077202 */ /* 0x004fe20000000f00 */
[----:B---3--:R-:W-:-:S04]  /*0180*/  @!P1 IMAD.IADD R7, R5, 0x1, R6 ;  /* 0x0000000105079824 */ /* 0x008fc800078e0206 */
[----:B------:R-:W-:-:S05]  /*0190*/  LEA R6, R9, UR4, 0x2 ;  /* 0x0000000409067c11 */ /* 0x000fca000f8e10ff */
[----:B------:R0:W-:Y:S01]  /*01a0*/  STS [R6], R7 ;  /* 0x0000000706007388 */ /* 0x0001e20000000800 */
[----:B------:R-:W-:Y:S01]  /*01b0*/  BAR.SYNC.DEFER_BLOCKING 0x0 ;  /* 0x0000000000007b1d */ /* 0x000fe20000010000 */
[----:B------:R-:W-:-:S05]  /*01c0*/  ISETP.NE.AND P1, PT, R9, RZ, PT ;  /* 0x000000ff0900720c */ /* 0x000fca0003f25270 */
[----:B------:R-:W-:Y:S08]  /*01d0*/  @!P0 BRA `(.L_x_53) ;  /* 0x00000000002c8947 */ /* 0x000ff00003800000 */
.L_x_54:
[----:B------:R-:W-:-:S04]  /*01e0*/  SHF.R.U32.HI R4, RZ, 0x1, R0 ;  /* 0x00000001ff047819 */ /* 0x000fc80000011600 */
[----:B------:R-:W-:-:S13]  /*01f0*/  ISETP.GE.U32.AND P0, PT, R9, R4, PT ;  /* 0x000000040900720c */ /* 0x000fda0003f06070 */
[----:B------:R-:W-:Y:S01]  /*0200*/  @!P0 LEA R2, R4, R6, 0x2 ;  /* 0x0000000604028211 */ /* 0x000fe200078e10ff */
[----:B------:R-:W-:Y:S05]  /*0210*/  @!P0 LDS R3, [R6] ;  /* 0x0000000006038984 */ /* 0x000fea0000000800 */
[----:B------:R-:W1:Y:S02]  /*0220*/  @!P0 LDS R2, [R2] ;  /* 0x0000000002028984 */ /* 0x000e640000000800 */
[----:B-1----:R-:W-:-:S05]  /*0230*/  @!P0 IMAD.IADD R3, R2, 0x1, R3 ;  /* 0x0000000102038824 */ /* 0x002fca00078e0203 */
[----:B------:R1:W-:Y:S01]  /*0240*/  @!P0 STS [R6], R3 ;  /* 0x0000000306008388 */ /* 0x0003e20000000800 */
[----:B------:R-:W-:Y:S01]  /*0250*/  BAR.SYNC.DEFER_BLOCKING 0x0 ;  /* 0x0000000000007b1d */ /* 0x000fe20000010000 */
[----:B------:R-:W-:Y:S02]  /*0260*/  ISETP.GT.U32.AND P0, PT, R0, 0x3, PT ;  /* 0x000000030000780c */ /* 0x000fe40003f04070 */
[----:B------:R-:W-:-:S11]  /*0270*/  MOV R0, R4 ;  /* 0x0000000400007202 */ /* 0x000fd60000000f00 */
[----:B-1----:R-:W-:Y:S05]  /*0280*/  @P0 BRA `(.L_x_54) ;  /* 0xfffffffc00d40947 */ /* 0x002fea000383ffff */
.L_x_53:
[----:B------:R-:W-:Y:S05]  /*0290*/  @P1 EXIT ;  /* 0x000000000000194d */ /* 0x000fea0003800000 */
[----:B------:R-:W1:Y:S01]  /*02a0*/  S2UR UR5, SR_CgaCtaId ;  /* 0x00000000000579c3 */ /* 0x000e620000008800 */
[----:B------:R-:W-:-:S07]  /*02b0*/  UMOV UR4, 0x400 ;  /* 0x0000040000047882 */ /* 0x000fce0000000000 */
[----:B------:R-:W2:Y:S01]  /*02c0*/  LDC.64 R2, c[0x0][0x388] ;  /* 0x0000e200ff027b82 */ /* 0x000ea20000000a00 */
[----:B-1----:R-:W-:Y:S01]  /*02d0*/  ULEA UR4, UR5, UR4, 0x18 ;  /* 0x0000000405047291 */ /* 0x002fe2000f8ec0ff */
[----:B--2---:R-:W-:-:S08]  /*02e0*/  IMAD.WIDE.U32 R2, R11, 0x4, R2 ;  /* 0x000000040b027825 */ /* 0x004fd000078e0002 */
[----:B------:R-:W1:Y:S04]  /*02f0*/  LDS R5, [UR4] ;  /* 0x00000004ff057984 */ /* 0x000e680008000800 */
[----:B-1----:R-:W-:Y:S01]  /*0300*/  STG.E desc[UR6][R2.64], R5 ;  /* 0x0000000502007986 */ /* 0x002fe2000c101906 */
[----:B------:R-:W-:Y:S05]  /*0310*/  EXIT ;  /* 0x000000000000794d */ /* 0x000fea0003800000 */
.L_x_55:
        /* <DEDUP_REMOVED lines=14> */
.L_x_68:


//--------------------- .text._Z17reduce2_SMVERSIONPiS_j --------------------------
	.section	.text._Z17reduce2_SMVERSIONPiS_j,"ax",@progbits
	.align	128
        .global         _Z17reduce2_SMVERSIONPiS_j
        .type           _Z17reduce2_SMVERSIONPiS_j,@function
        .size           _Z17reduce2_SMVERSIONPiS_j,(.L_x_69 - _Z17reduce2_SMVERSIONPiS_j)
        .other          _Z17reduce2_SMVERSIONPiS_j,@"STO_CUDA_ENTRY STV_DEFAULT"
_Z17reduce2_SMVERSIONPiS_j:
.text._Z17reduce2_SMVERSIONPiS_j:
[----:B------:R-:W-:Y:S01]  /*0000*/  LDC R1, c[0x0][0x37c] ;  /* 0x0000df00ff017b82 */ /* 0x000fe20000000800 */
[----:B------:R-:W0:Y:S01]  /*0010*/  S2R R6, SR_TID.X ;  /* 0x0000000000067919 */ /* 0x000e220000002100 */
[----:B------:R-:W0:Y:S01]  /*0020*/  LDCU UR8, c[0x0][0x360] ;  /* 0x00006c00ff0877ac */ /* 0x000e220008000800 */
[----:B------:R-:W-:Y:S01]  /*0030*/  IMAD.MOV.U32 R4, RZ, RZ, RZ ;  /* 0x000000ffff047224 */ /* 0x000fe200078e00ff */
[----:B------:R-:W0:Y:S01]  /*0040*/  S2R R7, SR_CTAID.X ;  /* 0x0000000000077919 */ /* 0x000e220000002500 */
[----:B------:R-:W1:Y:S01]  /*0050*/  LDCU UR4, c[0x0][0x390] ;  /* 0x00007200ff0477ac */ /* 0x000e620008000800 */
[----:B------:R-:W2:Y:S01]  /*0060*/  LDCU.64 UR6, c[0x0][0x358] ;  /* 0x00006b00ff0677ac */ /* 0x000ea20008000a00 */
[----:B0-----:R-:W-:-:S05]  /*0070*/  IMAD R5, R7, UR8, R6 ;  /* 0x0000000807057c24 */ /* 0x001fca000f8e0206 */
[----:B-1----:R-:W-:-:S13]  /*0080*/  ISETP.GE.U32.AND P0, PT, R5, UR4, PT ;  /* 0x0000000405007c0c */ /* 0x002fda000bf06070 */
[----:B------:R-:W0:Y:S02]  /*0090*/  @!P0 LDC.64 R2, c[0x0][0x380] ;  /* 0x0000e000ff028b82 */ /* 0x000e240000000a00 */
[----:B0-----:R-:W-:-:S05]  /*00a0*/  @!P0 IMAD.WIDE.U32 R2, R5, 0x4, R2 ;  /* 0x0000000405028825 */ /* 0x001fca00078e0002 */
[----:B--2---:R-:W2:Y:S01]  /*00b0*/  @!P0 LDG.E R4, desc[UR6][R2.64] ;  /* 0x0000000602048981 */ /* 0x004ea2000c1e1900 */
[----:B------:R-:W0:Y:S01]  /*00c0*/  S2UR UR5, SR_CgaCtaId ;  /* 0x00000000000579c3 */ /* 0x000e220000008800 */
[----:B------:R-:W-:Y:S01]  /*00d0*/  IMAD.U32 R0, RZ, RZ, UR8 ;  /* 0x00000008ff007e24 */ /* 0x000fe2000f8e00ff */
[----:B------:R-:W-:Y:S01]  /*00e0*/  UMOV UR4, 0x400 ;  /* 0x0000040000047882 */ /* 0x000fe20000000000 */
[----:B------:R-:W-:-:S03]  /*00f0*/  ISETP.NE.AND P0, PT, R6, RZ, PT ;  /* 0x000000ff0600720c */ /* 0x000fc60003f05270 */
[----:B------:R-:W-:Y:S01]  /*0100*/  ISETP.GE.U32.AND P1, PT, R0, 0x2, PT ;  /* 0x000000020000780c */ /* 0x000fe20003f26070 */
[----:B0-----:R-:W-:-:S06]  /*0110*/  ULEA UR4, UR5, UR4, 0x18 ;  /* 0x0000000405047291 */ /* 0x001fcc000f8ec0ff */
[----:B------:R-:W-:-:S05]  /*0120*/  LEA R5, R6, UR4, 0x2 ;  /* 0x0000000406057c11 */ /* 0x000fca000f8e10ff */
[----:B--2---:R0:W-:Y:S01]  /*0130*/  STS [R5], R4 ;  /* 0x0000000405007388 */ /* 0x0041e20000000800 */
[----:B------:R-:W-:Y:S06]  /*0140*/  BAR.SYNC.DEFER_BLOCKING 0x0 ;  /* 0x0000000000007b1d */ /* 0x000fec0000010000 */
[----:B------:R-:W-:Y:S05]  /*0150*/  @!P1 BRA `(.L_x_56) ;  /* 0x00000000002c9947 */ /* 0x000fea0003800000 */
.L_x_57:
[----:B------:R-:W-:-:S04]  /*0160*/  SHF.R.U32.HI R8, RZ, 0x1, R0 ;  /* 0x00000001ff087819 */ /* 0x000fc80000011600 */
[----:B------:R-:W-:-:S13]  /*0170*/  ISETP.GE.U32.AND P1, PT, R6, R8, PT ;  /* 0x000000080600720c */ /* 0x000fda0003f26070 */
[----:B------:R-:W-:Y:S01]  /*0180*/  @!P1 LEA R2, R8, R5, 0x2 ;  /* 0x0000000508029211 */ /* 0x000fe200078e10ff */
[----:B------:R-:W-:Y:S05]  /*0190*/  @!P1 LDS R3, [R5] ;  /* 0x0000000005039984 */ /* 0x000fea0000000800 */
[----:B------:R-:W0:Y:S02]  /*01a0*/  @!P1 LDS R2, [R2] ;  /* 0x0000000002029984 */ /* 0x000e240000000800 */
[----:B0-----:R-:W-:-:S05]  /*01b0*/  @!P1 IMAD.IADD R4, R2, 0x1, R3 ;  /* 0x0000000102049824 */ /* 0x001fca00078e0203 */
[----:B------:R1:W-:Y:S01]  /*01c0*/  @!P1 STS [R5], R4 ;  /* 0x0000000405009388 */ /* 0x0003e20000000800 */
[----:B------:R-:W-:Y:S01]  /*01d0*/  BAR.SYNC.DEFER_BLOCKING 0x0 ;  /* 0x0000000000007b1d */ /* 0x000fe20000010000 */
[----:B------:R-:W-:Y:S02]  /*01e0*/  ISETP.GT.U32.AND P1, PT, R0, 0x3, PT ;  /* 0x000000030000780c */ /* 0x000fe40003f24070 */
[----:B------:R-:W-:-:S11]  /*01f0*/  MOV R0, R8 ;  /* 0x0000000800007202 */ /* 0x000fd60000000f00 */
[----:B-1----:R-:W-:Y:S05]  /*0200*/  @P1 BRA `(.L_x_57) ;  /* 0xfffffffc00d41947 */ /* 0x002fea000383ffff */
.L_x_56:
[----:B------:R-:W-:Y:S05]  /*0210*/  @P0 EXIT ;  /* 0x000000000000094d */ /* 0x000fea0003800000 */
[----:B------:R-:W1:Y:S01]  /*0220*/  S2UR UR5, SR_CgaCtaId ;  /* 0x00000000000579c3 */ /* 0x000e620000008800 */
[----:B------:R-:W-:-:S07]  /*0230*/  UMOV UR4, 0x400 ;  /* 0x0000040000047882 */ /* 0x000fce0000000000 */
[----:B------:R-:W2:Y:S01]  /*0240*/  LDC.64 R2, c[0x0][0x388] ;  /* 0x0000e200ff027b82 */ /* 0x000ea20000000a00 */
[----:B-1----:R-:W-:Y:S01]  /*0250*/  ULEA UR4, UR5, UR4, 0x18 ;  /* 0x0000000405047291 */ /* 0x002fe2000f8ec0ff */
[----:B--2---:R-:W-:-:S08]  /*0260*/  IMAD.WIDE.U32 R2, R7, 0x4, R2 ;  /* 0x0000000407027825 */ /* 0x004fd000078e0002 */
[----:B0-----:R-:W0:Y:S04]  /*0270*/  LDS R5, [UR4] ;  /* 0x00000004ff057984 */ /* 0x001e280008000800 */
[----:B0-----:R-:W-:Y:S01]  /*0280*/  STG.E desc[UR6][R2.64], R5 ;  /* 0x0000000502007986 */ /* 0x001fe2000c101906 */
[----:B------:R-:W-:Y:S05]  /*0290*/  EXIT ;  /* 0x000000000000794d */ /* 0x000fea0003800000 */
.L_x_58:
        /* <DEDUP_REMOVED lines=14> */
.L_x_69:


//--------------------- .text._Z17reduce1_SMVERSIONPiS_j --------------------------
	.section	.text._Z17reduce1_SMVERSIONPiS_j,"ax",@progbits
	.align	128
        .global         _Z17reduce1_SMVERSIONPiS_j
        .type           _Z17reduce1_SMVERSIONPiS_j,@function
        .size           _Z17reduce1_SMVERSIONPiS_j,(.L_x_70 - _Z17reduce1_SMVERSIONPiS_j)
        .other          _Z17reduce1_SMVERSIONPiS_j,@"STO_CUDA_ENTRY STV_DEFAULT"
_Z17reduce1_SMVERSIONPiS_j:
.text._Z17reduce1_SMVERSIONPiS_j:
        /* <DEDUP_REMOVED lines=13> */
[----:B------:R-:W-:Y:S01]  /*00d0*/  UMOV UR4, 0x400 ;  /* 0x0000040000047882 */ /* 0x000fe20000000000 */
[----:B------:R-:W-:Y:S01]  /*00e0*/  UISETP.GE.U32.AND UP0, UPT, UR7, 0x2, UPT ;  /* 0x000000020700788c */ /* 0x000fe2000bf06070 */
[----:B------:R-:W-:Y:S01]  /*00f0*/  ISETP.NE.AND P1, PT, R4, RZ, PT ;  /* 0x000000ff0400720c */ /* 0x000fe20003f25270 */
[----:B0-----:R-:W-:-:S06]  /*0100*/  ULEA UR4, UR5, UR4, 0x18 ;  /* 0x0000000405047291 */ /* 0x001fcc000f8ec0ff */
[----:B------:R-:W-:-:S05]  /*0110*/  LEA R5, R4, UR4, 0x2 ;  /* 0x0000000404057c11 */ /* 0x000fca000f8e10ff */
[----:B--2---:R0:W-:Y:S01]  /*0120*/  STS [R5], R0 ;  /* 0x0000000005007388 */ /* 0x0041e20000000800 */
[----:B------:R-:W-:Y:S06]  /*0130*/  BAR.SYNC.DEFER_BLOCKING 0x0 ;  /* 0x0000000000007b1d */ /* 0x000fec0000010000 */
[----:B------:R-:W-:Y:S05]  /*0140*/  BRA.U !UP0, `(.L_x_59) ;  /* 0x00000001083c7547 */ /* 0x000fea000b800000 */
[----:B------:R-:W-:-:S05]  /*0150*/  UMOV UR5, 0x1 ;  /* 0x0000000100057882 */ /* 0x000fca0000000000 */
.L_x_60:
[----:B------:R-:W-:-:S04]  /*0160*/  USHF.L.U32 UR6, UR5, 0x1, URZ ;  /* 0x0000000105067899 */ /* 0x000fc800080006ff */
[----:B------:R-:W-:Y:S02]  /*0170*/  UISETP.GE.U32.AND UP0, UPT, UR6, UR7, UPT ;  /* 0x000000070600728c */ /* 0x000fe4000bf06070 */
[----:B-1----:R-:W-:-:S05]  /*0180*/  IMAD R2, R4, UR6, RZ ;  /* 0x0000000604027c24 */ /* 0x002fca000f8e02ff */
[----:B------:R-:W-:-:S13]  /*0190*/  ISETP.GE.U32.AND P0, PT, R2, UR7, PT ;  /* 0x0000000702007c0c */ /* 0x000fda000bf06070 */
[C---:B0-----:R-:W-:Y:S01]  /*01a0*/  @!P0 IADD3 R0, PT, PT, R2.reuse, UR5, RZ ;  /* 0x0000000502008c10 */ /* 0x041fe2000fffe0ff */
[----:B------:R-:W-:Y:S01]  /*01b0*/  UMOV UR5, UR6 ;  /* 0x0000000600057c82 */ /* 0x000fe20008000000 */
[----:B------:R-:W-:Y:S02]  /*01c0*/  @!P0 LEA R2, R2, UR4, 0x2 ;  /* 0x0000000402028c11 */ /* 0x000fe4000f8e10ff */
[----:B------:R-:W-:-:S03]  /*01d0*/  @!P0 LEA R0, R0, UR4, 0x2 ;  /* 0x0000000400008c11 */ /* 0x000fc6000f8e10ff */
[----:B------:R-:W-:Y:S04]  /*01e0*/  @!P0 LDS R3, [R2] ;  /* 0x0000000002038984 */ /* 0x000fe80000000800 */
[----:B------:R-:W0:Y:S02]  /*01f0*/  @!P0 LDS R0, [R0] ;  /* 0x0000000000008984 */ /* 0x000e240000000800 */
[----:B0-----:R-:W-:-:S05]  /*0200*/  @!P0 IMAD.IADD R3, R0, 0x1, R3 ;  /* 0x0000000100038824 */ /* 0x001fca00078e0203 */
[----:B------:R1:W-:Y:S01]  /*0210*/  @!P0 STS [R2], R3 ;  /* 0x0000000302008388 */ /* 0x0003e20000000800 */
[----:B------:R-:W-:Y:S06]  /*0220*/  BAR.SYNC.DEFER_BLOCKING 0x0 ;  /* 0x0000000000007b1d */ /* 0x000fec0000010000 */
[----:B------:R-:W-:Y:S05]  /*0230*/  BRA.U !UP0, `(.L_x_60) ;  /* 0xfffffffd08c87547 */ /* 0x000fea000b83ffff */
.L_x_59:
[----:B------:R-:W-:Y:S05]  /*0240*/  @P1 EXIT ;  /* 0x000000000000194d */ /* 0x000fea0003800000 */
[----:B------:R-:W2:Y:S01]  /*0250*/  S2UR UR5, SR_CgaCtaId ;  /* 0x00000000000579c3 */ /* 0x000ea20000008800 */
[----:B------:R-:W-:-:S07]  /*0260*/  UMOV UR4, 0x400 ;  /* 0x0000040000047882 */ /* 0x000fce0000000000 */
[----:B-1----:R-:W1:Y:S01]  /*0270*/  LDC.64 R2, c[0x0][0x388] ;  /* 0x0000e200ff027b82 */ /* 0x002e620000000a00 */
[----:B--2---:R-:W-:Y:S01]  /*0280*/  ULEA UR4, UR5, UR4, 0x18 ;  /* 0x0000000405047291 */ /* 0x004fe2000f8ec0ff */
[----:B-1----:R-:W-:-:S08]  /*0290*/  IMAD.WIDE.U32 R2, R7, 0x4, R2 ;  /* 0x0000000407027825 */ /* 0x002fd000078e0002 */
[----:B0-----:R-:W0:Y:S04]  /*02a0*/  LDS R5, [UR4] ;  /* 0x00000004ff057984 */ /* 0x001e280008000800 */
[----:B0-----:R-:W-:Y:S01]  /*02b0*/  STG.E desc[UR8][R2.64], R5 ;  /* 0x0000000502007986 */ /* 0x001fe2000c101908 */
[----:B------:R-:W-:Y:S05]  /*02c0*/  EXIT ;  /* 0x000000000000794d */ /* 0x000fea0003800000 */
.L_x_61:
        /* <DEDUP_REMOVED lines=11> */
.L_x_70:


//--------------------- .text._Z17reduce0_SMVERSIONPiS_j --------------------------
	.section	.text._Z17reduce0_SMVERSIONPiS_j,"ax",@progbits
	.align	128
        .global         _Z17reduce0_SMVERSIONPiS_j
        .type           _Z17reduce0_SMVERSIONPiS_j,@function
        .size           _Z17reduce0_SMVERSIONPiS_j,(.L_x_71 - _Z17reduce0_SMVERSIONPiS_j)
        .other          _Z17reduce0_SMVERSIONPiS_j,@"STO_CUDA_ENTRY STV_DEFAULT"
_Z17reduce0_SMVERSIONPiS_j:
.text._Z17reduce0_SMVERSIONPiS_j:
        /* <DEDUP_REMOVED lines=21> */
[----:B0-----:R-:W-:-:S07]  /*0150*/  HFMA2 R0, -RZ, RZ, 0, 5.9604644775390625e-08 ;  /* 0x00000001ff007431 */ /* 0x001fce00000001ff */
.L_x_63:
[----:B------:R-:W-:-:S05]  /*0160*/  IMAD.SHL.U32 R8, R0, 0x2, RZ ;  /* 0x0000000200087824 */ /* 0x000fca00078e00ff */
[----:B------:R-:W-:-:S04]  /*0170*/  IADD3 R2, PT, PT, R8, -0x1, RZ ;  /* 0xffffffff08027810 */ /* 0x000fc80007ffe0ff */
[----:B------:R-:W-:-:S13]  /*0180*/  LOP3.LUT P1, RZ, R2, R7, RZ, 0xc0, !PT ;  /* 0x0000000702ff7212 */ /* 0x000fda000782c0ff */
[----:B------:R-:W-:Y:S01]  /*0190*/  @!P1 IMAD R2, R0, 0x4, R5 ;  /* 0x0000000400029824 */ /* 0x000fe200078e0205 */
[----:B------:R-:W-:Y:S01]  /*01a0*/  @!P1 LDS R3, [R5] ;  /* 0x0000000005039984 */ /* 0x000fe20000000800 */
[----:B------:R-:W-:-:S04]  /*01b0*/  IMAD.MOV.U32 R0, RZ, RZ, R8 ;  /* 0x000000ffff007224 */ /* 0x000fc800078e0008 */
[----:B------:R-:W0:Y:S02]  /*01c0*/  @!P1 LDS R2, [R2] ;  /* 0x0000000002029984 */ /* 0x000e240000000800 */
[----:B0-----:R-:W-:-:S05]  /*01d0*/  @!P1 IADD3 R4, PT, PT, R2, R3, RZ ;  /* 0x0000000302049210 */ /* 0x001fca0007ffe0ff */
[----:B------:R1:W-:Y:S01]  /*01e0*/  @!P1 STS [R5], R4 ;  /* 0x0000000405009388 */ /* 0x0003e20000000800 */
[----:B------:R-:W-:Y:S01]  /*01f0*/  BAR.SYNC.DEFER_BLOCKING 0x0 ;  /* 0x0000000000007b1d */ /* 0x000fe20000010000 */
[----:B------:R-:W-:-:S13]  /*0200*/  ISETP.GE.U32.AND P1, PT, R8, UR8, PT ;  /* 0x0000000808007c0c */ /* 0x000fda000bf26070 */
[----:B-1----:R-:W-:Y:S05]  /*0210*/  @!P1 BRA `(.L_x_63) ;  /* 0xfffffffc00d09947 */ /* 0x002fea000383ffff */
.L_x_62:
        /* <DEDUP_REMOVED lines=9> */
.L_x_64:
        /* <DEDUP_REMOVED lines=13> */
.L_x_71:


//--------------------- .nv.shared._Z17reduce6_SMVERSIONPiS_jjb --------------------------
	.section	.nv.shared._Z17reduce6_SMVERSIONPiS_jjb,"aw",@nobits
	.sectionflags	@""
	.align	4
.nv.shared._Z17reduce6_SMVERSIONPiS_jjb:
	.zero		1536


//--------------------- .nv.shared.reserved.0     --------------------------
	.section	.nv.shared.reserved.0,"aw",@nobits
	.weak		__nv_reservedSMEM_offset_0_alias
	.size		__nv_reservedSMEM_offset_0_alias, 0, 64
	.other		__nv_reservedSMEM_offset_0_alias,@"STO_CUDA_RESERVED_SHARED STV_DEFAULT"
__nv_reservedSMEM_offset_0_alias:
	.zero		0
	.zero		64


//--------------------- .nv.shared._Z17reduce5_SMVERSIONPiS_jj --------------------------
	.section	.nv.shared._Z17reduce5_SMVERSIONPiS_jj,"aw",@nobits
	.sectionflags	@""
	.align	4
.nv.shared._Z17reduce5_SMVERSIONPiS_jj:
	.zero		1536


//--------------------- .nv.shared._Z17reduce4_SMVERSIONPiS_jj --------------------------
	.section	.nv.shared._Z17reduce4_SMVERSIONPiS_jj,"aw",@nobits
	.sectionflags	@""
	.align	4
.nv.shared._Z17reduce4_SMVERSIONPiS_jj:
	.zero		1536


//--------------------- .nv.shared._Z17reduce3_SMVERSIONPiS_j --------------------------
	.section	.nv.shared._Z17reduce3_SMVERSIONPiS_j,"aw",@nobits
	.sectionflags	@""
	.align	4
.nv.shared._Z17reduce3_SMVERSIONPiS_j:
	.zero		1536


//--------------------- .nv.shared._Z17reduce2_SMVERSIONPiS_j --------------------------
	.section	.nv.shared._Z17reduce2_SMVERSIONPiS_j,"aw",@nobits
	.sectionflags	@""
	.align	4
.nv.shared._Z17reduce2_SMVERSIONPiS_j:
	.zero		1536


//--------------------- .nv.shared._Z17reduce1_SMVERSIONPiS_j --------------------------
	.section	.nv.shared._Z17reduce1_SMVERSIONPiS_j,"aw",@nobits
	.sectionflags	@""
	.align	4
.nv.shared._Z17reduce1_SMVERSIONPiS_j:
	.zero		1536


//--------------------- .nv.shared._Z17reduce0_SMVERSIONPiS_j --------------------------
	.section	.nv.shared._Z17reduce0_SMVERSIONPiS_j,"aw",@nobits
	.sectionflags	@""
	.align	4
.nv.shared._Z17reduce0_SMVERSIONPiS_j:
	.zero		1536


//--------------------- .nv.constant0._Z17reduce6_SMVERSIONPiS_jjb --------------------------
	.section	.nv.constant0._Z17reduce6_SMVERSIONPiS_jjb,"a",@progbits
	.sectionflags	@""
	.align	4
.nv.constant0._Z17reduce6_SMVERSIONPiS_jjb:
	.zero		921


//--------------------- .nv.constant0._Z17reduce5_SMVERSIONPiS_jj --------------------------
	.section	.nv.constant0._Z17reduce5_SMVERSIONPiS_jj,"a",@progbits
	.sectionflags	@""
	.align	4
.nv.constant0._Z17reduce5_SMVERSIONPiS_jj:
	.zero		920


//--------------------- .nv.constant0._Z17reduce4_SMVERSIONPiS_jj --------------------------
	.section	.nv.constant0._Z17reduce4_SMVERSIONPiS_jj,"a",@progbits
	.sectionflags	@""
	.align	4
.nv.constant0._Z17reduce4_SMVERSIONPiS_jj:
	.zero		920


//--------------------- .nv.constant0._Z17reduce3_SMVERSIONPiS_j --------------------------
	.section	.nv.constant0._Z17reduce3_SMVERSIONPiS_j,"a",@progbits
	.sectionflags	@""
	.align	4
.nv.constant0._Z17reduce3_SMVERSIONPiS_j:
	.zero		916


//--------------------- .nv.constant0._Z17reduce2_SMVERSIONPiS_j --------------------------
	.section	.nv.constant0._Z17reduce2_SMVERSIONPiS_j,"a",@progbits
	.sectionflags	@""
	.align	4
.nv.constant0._Z17reduce2_SMVERSIONPiS_j:
	.zero		916


//--------------------- .nv.constant0._Z17reduce1_SMVERSIONPiS_j --------------------------
	.section	.nv.constant0._Z17reduce1_SMVERSIONPiS_j,"a",@progbits
	.sectionflags	@""
	.align	4
.nv.constant0._Z17reduce1_SMVERSIONPiS_j:
	.zero		916


//--------------------- .nv.constant0._Z17reduce0_SMVERSIONPiS_j --------------------------
	.section	.nv.constant0._Z17reduce0_SMVERSIONPiS_j,"a",@progbits
	.sectionflags	@""
	.align	4
.nv.constant0._Z17reduce0_SMVERSIONPiS_j:
	.zero		916


//--------------------- SYMBOLS --------------------------

	.type		.nv.reservedSmem.offset0,@object
	.size		.nv.reservedSmem.offset0,0x4
	.type		.nv.reservedSmem.cap,@object
	.size		.nv.reservedSmem.cap,0x4
